def matmul_kernel(
    a_ptr,
    b_ptr,
    c_ptr,
    M,
    N,
    K,
    stride_am,
    stride_ak,
    stride_bk,
    stride_bn,
    stride_cm,
    stride_cn,
    BLOCK_M: tl.constexpr,
    BLOCK_N: tl.constexpr,
    BLOCK_K: tl.constexpr,
    GROUP_M: tl.constexpr,
):
    pid = tl.program_id(axis=0)
    num_pid_m = tl.cdiv(M, BLOCK_M)
    num_pid_n = tl.cdiv(N, BLOCK_N)
    num_pid_in_group = GROUP_M * num_pid_n
    group_id = pid // num_pid_in_group
    first_pid_m = group_id * GROUP_M
    group_size_m = min(num_pid_m - first_pid_m, GROUP_M)
    pid_m = first_pid_m + ((pid % num_pid_in_group) % group_size_m)
    pid_n = (pid % num_pid_in_group) // group_size_m

    offs_am = (pid_m * BLOCK_M + tl.arange(0, BLOCK_M)) % M
    offs_bn = (pid_n * BLOCK_N + tl.arange(0, BLOCK_N)) % N
    offs_k = tl.arange(0, BLOCK_K)
    a_ptrs = a_ptr + offs_am[:, None] * stride_am + offs_k[None, :] * stride_ak
    b_ptrs = b_ptr + offs_k[:, None] * stride_bk + offs_bn[None, :] * stride_bn

    acc = tl.zeros((BLOCK_M, BLOCK_N), dtype=tl.float32)
    for kk in range(0, tl.cdiv(K, BLOCK_K)):
        a = tl.load(a_ptrs, mask=offs_k[None, :] < K - kk * BLOCK_K, other=0.0)
        b = tl.load(b_ptrs, mask=offs_k[:, None] < K - kk * BLOCK_K, other=0.0)
        acc = tl.dot(a, b, acc)
        a_ptrs += BLOCK_K * stride_ak
        b_ptrs += BLOCK_K * stride_bk

    c = acc.to(c_ptr.dtype.element_ty)
    offs_cm = pid_m * BLOCK_M + tl.arange(0, BLOCK_M)
    offs_cn = pid_n * BLOCK_N + tl.arange(0, BLOCK_N)
    c_ptrs = c_ptr + offs_cm[:, None] * stride_cm + offs_cn[None, :] * stride_cn
    mask = (offs_cm[:, None] < M) & (offs_cn[None, :] < N)
    tl.store(c_ptrs, c, mask=mask)

# config = {"BLOCK_K": 32, "BLOCK_M": 256, "BLOCK_N": 256, "GROUP_M": 8, "arch": "sm_90", "dtype": "fp8e4m3", "num_ctas": 4, "num_stages": 3, "num_warps": 4}
# arch = sm_90


// ===== COMPILED SASS (sm_90a) =====

	.target	sm_90a

	.elftype	@"ET_EXEC"


//--------------------- .note.nv.tkinfo           --------------------------
	.section	.note.nv.tkinfo,"",@"SHT_NOTE"
	.sectionflags	@"SHF_NOTE_NV_TKINFO"
	.tkinfo
        /*0018*/ 	.word	0x00000002
        /*0030*/ 	.string	""
        /*0030*/ 	.string	"ptxas"
        /*0030*/ 	.string	"Cuda compilation tools, release 13.0, V13.0.88"
        /*0030*/ 	.string	"Build cuda_13.0.r13.0/compiler.36424714_0"
        /*0030*/ 	.string	"-v  -suppress-debug-info  -lineinfo  -arch sm_90a "



//--------------------- .note.nv.cuinfo           --------------------------
	.section	.note.nv.cuinfo,"",@"SHT_NOTE"
	.sectionflags	@"SHF_NOTE_NV_CUINFO"
        /*0018*/ 	.short	0x0002
        /*001a*/ 	.short	0x005a
        /*001c*/ 	.short	0x0082
	.zero		2


//--------------------- .nv.info                  --------------------------
	.section	.nv.info,"",@"SHT_CUDA_INFO"
	.align	4


	//----- nvinfo : EIATTR_REGCOUNT
	.align		4
        /*0000*/ 	.byte	0x04, 0x2f
        /*0002*/ 	.short	(.L_1 - .L_0)
	.align		4
.L_0:
        /*0004*/ 	.word	index@(matmul_kernel)
        /*0008*/ 	.word	0x000000ff


	//----- nvinfo : EIATTR_FRAME_SIZE
	.align		4
.L_1:
        /*000c*/ 	.byte	0x04, 0x11
        /*000e*/ 	.short	(.L_3 - .L_2)
	.align		4
.L_2:
        /*0010*/ 	.word	index@(matmul_kernel)
        /*0014*/ 	.word	0x00000000


	//----- nvinfo : EIATTR_MIN_STACK_SIZE
	.align		4
.L_3:
        /*0018*/ 	.byte	0x04, 0x12
        /*001a*/ 	.short	(.L_5 - .L_4)
	.align		4
.L_4:
        /*001c*/ 	.word	index@(matmul_kernel)
        /*0020*/ 	.word	0x00000000
.L_5:


//--------------------- .nv.compat                --------------------------
	.section	.nv.compat,"",@"SHT_CUDA_COMPAT_INFO"
	.align	4
        /*0000*/ 	.byte	0x02, 0x09, 0x01, 0x00, 0x02, 0x02, 0x04, 0x00, 0x02, 0x05, 0x05, 0x00, 0x03, 0x07, 0x01, 0x01
        /*0010*/ 	.byte	0x02, 0x03, 0x00, 0x00, 0x02, 0x06, 0x01, 0x00, 0x04, 0x0b, 0x08, 0x00, 0x00, 0x00, 0x00, 0x00
        /*0020*/ 	.byte	0x00, 0x00, 0x00, 0x00


//--------------------- .nv.info.matmul_kernel    --------------------------
	.section	.nv.info.matmul_kernel,"",@"SHT_CUDA_INFO"
	.sectionflags	@""
	.align	4


	//----- nvinfo : EIATTR_CUDA_API_VERSION
	.align		4
        /*0000*/ 	.byte	0x04, 0x37
        /*0002*/ 	.short	(.L_7 - .L_6)
.L_6:
        /*0004*/ 	.word	0x00000082


	//----- nvinfo : EIATTR_KPARAM_INFO
	.align		4
.L_7:
        /*0008*/ 	.byte	0x04, 0x17
        /*000a*/ 	.short	(.L_9 - .L_8)
.L_8:
        /*000c*/ 	.word	0x00000000
        /*0010*/ 	.short	0x000d
        /*0012*/ 	.short	0x0048
        /*0014*/ 	.byte	0x00, 0xf4, 0x21, 0x00


	//----- nvinfo : EIATTR_KPARAM_INFO
	.align		4
.L_9:
        /*0018*/ 	.byte	0x04, 0x17
        /*001a*/ 	.short	(.L_11 - .L_10)
.L_10:
        /*001c*/ 	.word	0x00000000
        /*0020*/ 	.short	0x000c
        /*0022*/ 	.short	0x0040
        /*0024*/ 	.byte	0x00, 0xf4, 0x21, 0x00


	//----- nvinfo : EIATTR_KPARAM_INFO
	.align		4
.L_11:
        /*0028*/ 	.byte	0x04, 0x17
        /*002a*/ 	.short	(.L_13 - .L_12)
.L_12:
        /*002c*/ 	.word	0x00000000
        /*0030*/ 	.short	0x000b
        /*0032*/ 	.short	0x0038
        /*0034*/ 	.byte	0x00, 0xf0, 0x11, 0x00


	//----- nvinfo : EIATTR_KPARAM_INFO
	.align		4
.L_13:
        /*0038*/ 	.byte	0x04, 0x17
        /*003a*/ 	.short	(.L_15 - .L_14)
.L_14:
        /*003c*/ 	.word	0x00000000
        /*0040*/ 	.short	0x000a
        /*0042*/ 	.short	0x0034
        /*0044*/ 	.byte	0x00, 0xf0, 0x11, 0x00


	//----- nvinfo : EIATTR_KPARAM_INFO
	.align		4
.L_15:
        /*0048*/ 	.byte	0x04, 0x17
        /*004a*/ 	.short	(.L_17 - .L_16)
.L_16:
        /*004c*/ 	.word	0x00000000
        /*0050*/ 	.short	0x0009
        /*0052*/ 	.short	0x0030
        /*0054*/ 	.byte	0x00, 0xf0, 0x11, 0x00


	//----- nvinfo : EIATTR_KPARAM_INFO
	.align		4
.L_17:
        /*0058*/ 	.byte	0x04, 0x17
        /*005a*/ 	.short	(.L_19 - .L_18)
.L_18:
        /*005c*/ 	.word	0x00000000
        /*0060*/ 	.short	0x0008
        /*0062*/ 	.short	0x002c
        /*0064*/ 	.byte	0x00, 0xf0, 0x11, 0x00


	//----- nvinfo : EIATTR_KPARAM_INFO
	.align		4
.L_19:
        /*0068*/ 	.byte	0x04, 0x17
        /*006a*/ 	.short	(.L_21 - .L_20)
.L_20:
        /*006c*/ 	.word	0x00000000
        /*0070*/ 	.short	0x0007
        /*0072*/ 	.short	0x0028
        /*0074*/ 	.byte	0x00, 0xf0, 0x11, 0x00


	//----- nvinfo : EIATTR_KPARAM_INFO
	.align		4
.L_21:
        /*0078*/ 	.byte	0x04, 0x17
        /*007a*/ 	.short	(.L_23 - .L_22)
.L_22:
        /*007c*/ 	.word	0x00000000
        /*0080*/ 	.short	0x0006
        /*0082*/ 	.short	0x0024
        /*0084*/ 	.byte	0x00, 0xf0, 0x11, 0x00


	//----- nvinfo : EIATTR_KPARAM_INFO
	.align		4
.L_23:
        /*0088*/ 	.byte	0x04, 0x17
        /*008a*/ 	.short	(.L_25 - .L_24)
.L_24:
        /*008c*/ 	.word	0x00000000
        /*0090*/ 	.short	0x0005
        /*0092*/ 	.short	0x0020
        /*0094*/ 	.byte	0x00, 0xf0, 0x11, 0x00


	//----- nvinfo : EIATTR_KPARAM_INFO
	.align		4
.L_25:
        /*0098*/ 	.byte	0x04, 0x17
        /*009a*/ 	.short	(.L_27 - .L_26)
.L_26:
        /*009c*/ 	.word	0x00000000
        /*00a0*/ 	.short	0x0004
        /*00a2*/ 	.short	0x001c
        /*00a4*/ 	.byte	0x00, 0xf0, 0x11, 0x00


	//----- nvinfo : EIATTR_KPARAM_INFO
	.align		4
.L_27:
        /*00a8*/ 	.byte	0x04, 0x17
        /*00aa*/ 	.short	(.L_29 - .L_28)
.L_28:
        /*00ac*/ 	.word	0x00000000
        /*00b0*/ 	.short	0x0003
        /*00b2*/ 	.short	0x0018
        /*00b4*/ 	.byte	0x00, 0xf0, 0x11, 0x00


	//----- nvinfo : EIATTR_KPARAM_INFO
	.align		4
.L_29:
        /*00b8*/ 	.byte	0x04, 0x17
        /*00ba*/ 	.short	(.L_31 - .L_30)
.L_30:
        /*00bc*/ 	.word	0x00000000
        /*00c0*/ 	.short	0x0002
        /*00c2*/ 	.short	0x0010
        /*00c4*/ 	.byte	0x00, 0xf4, 0x21, 0x00


	//----- nvinfo : EIATTR_KPARAM_INFO
	.align		4
.L_31:
        /*00c8*/ 	.byte	0x04, 0x17
        /*00ca*/ 	.short	(.L_33 - .L_32)
.L_32:
        /*00cc*/ 	.word	0x00000000
        /*00d0*/ 	.short	0x0001
        /*00d2*/ 	.short	0x0008
        /*00d4*/ 	.byte	0x00, 0xf4, 0x21, 0x00


	//----- nvinfo : EIATTR_KPARAM_INFO
	.align		4
.L_33:
        /*00d8*/ 	.byte	0x04, 0x17
        /*00da*/ 	.short	(.L_35 - .L_34)
.L_34:
        /*00dc*/ 	.word	0x00000000
        /*00e0*/ 	.short	0x0000
        /*00e2*/ 	.short	0x0000
        /*00e4*/ 	.byte	0x00, 0xf4, 0x21, 0x00


	//----- nvinfo : EIATTR_EXPLICIT_CLUSTER
	.align		4
.L_35:
        /*00e8*/ 	.byte	0x01, 0x3e
	.zero		2


	//----- nvinfo : EIATTR_CTA_PER_CLUSTER
	.align		4
        /*00ec*/ 	.byte	0x04, 0x3d
        /*00ee*/ 	.short	(.L_37 - .L_36)
.L_36:
        /*00f0*/ 	.word	0x00000004
        /*00f4*/ 	.word	0x00000001
        /*00f8*/ 	.word	0x00000001


	//----- nvinfo : EIATTR_SPARSE_MMA_MASK
	.align		4
.L_37:
        /*00fc*/ 	.byte	0x03, 0x50
        /*00fe*/ 	.short	0x0000


	//----- nvinfo : EIATTR_MAXREG_COUNT
	.align		4
        /*0100*/ 	.byte	0x03, 0x1b
        /*0102*/ 	.short	0x00ff


	//----- nvinfo : EIATTR_NUM_BARRIERS
	.align		4
        /*0104*/ 	.byte	0x02, 0x4c
        /*0106*/ 	.byte	0x01
	.zero		1


	//----- nvinfo : EIATTR_MERCURY_ISA_VERSION
	.align		4
        /*0108*/ 	.byte	0x03, 0x5f
        /*010a*/ 	.short	0x0101


	//----- nvinfo : EIATTR_EXIT_INSTR_OFFSETS
	.align		4
        /*010c*/ 	.byte	0x04, 0x1c
        /*010e*/ 	.short	(.L_39 - .L_38)


	//   ....[0]....
.L_38:
        /*0110*/ 	.word	0x0000a080


	//   ....[1]....
        /*0114*/ 	.word	0x0000a0a0


	//----- nvinfo : EIATTR_REQNTID
	.align		4
.L_39:
        /*0118*/ 	.byte	0x04, 0x10
        /*011a*/ 	.short	(.L_41 - .L_40)
.L_40:
        /*011c*/ 	.word	0x00000080
        /*0120*/ 	.word	0x00000001
        /*0124*/ 	.word	0x00000001


	//----- nvinfo : EIATTR_CBANK_PARAM_SIZE
	.align		4
.L_41:
        /*0128*/ 	.byte	0x03, 0x19
        /*012a*/ 	.short	0x0050


	//----- nvinfo : EIATTR_PARAM_CBANK
	.align		4
        /*012c*/ 	.byte	0x04, 0x0a
        /*012e*/ 	.short	(.L_43 - .L_42)
	.align		4
.L_42:
        /*0130*/ 	.word	index@(.nv.constant0.matmul_kernel)
        /*0134*/ 	.short	0x0210
        /*0136*/ 	.short	0x0050


	//----- nvinfo : EIATTR_SW_WAR
	.align		4
.L_43:
        /*0138*/ 	.byte	0x04, 0x36
        /*013a*/ 	.short	(.L_45 - .L_44)
.L_44:
        /*013c*/ 	.word	0x00000008
.L_45:


//--------------------- .nv.callgraph             --------------------------
	.section	.nv.callgraph,"",@"SHT_CUDA_CALLGRAPH"
	.align	4
	.sectionentsize	8
	.align		4
        /*0000*/ 	.word	0x00000000
	.align		4
        /*0004*/ 	.word	0xffffffff
	.align		4
        /*0008*/ 	.word	0x00000000
	.align		4
        /*000c*/ 	.word	0xfffffffe
	.align		4
        /*0010*/ 	.word	0x00000000
	.align		4
        /*0014*/ 	.word	0xfffffffd
	.align		4
        /*0018*/ 	.word	0x00000000
	.align		4
        /*001c*/ 	.word	0xfffffffc


//--------------------- .text.matmul_kernel       --------------------------
	.section	.text.matmul_kernel,"ax",@progbits
	.align	128
        .global         matmul_kernel
        .type           matmul_kernel,@function
        .size           matmul_kernel,(.L_x_3 - matmul_kernel)
        .other          matmul_kernel,@"STO_CUDA_ENTRY STV_DEFAULT"
matmul_kernel:
.text.matmul_kernel:
[----:B------:R-:W-:Y:S08]  /*0000*/  LDC R1, c[0x0][0x28] ;  /* 0x00000a00ff017b82 */ /* 0x000ff00000000800 */
[----:B------:R-:W0:Y:S01]  /*0010*/  LDC.64 R12, c[0x0][0x228] ;  /* 0x00008a00ff0c7b82 */ /* 0x000e220000000a00 */
[----:B------:R-:W1:Y:S01]  /*0020*/  S2R R250, SR_CgaCtaId ;  /* 0x0000000000fa7919 */ /* 0x000e620000008800 */
[----:B------:R-:W-:Y:S01]  /*0030*/  ULDC.64 UR14, c[0x0][0x208] ;  /* 0x00008200000e7ab9 */ /* 0x000fe20000000a00 */
[----:B------:R-:W-:-:S02]  /*0040*/  CS2R R88, SRZ ;  /* 0x0000000000587805 */ /* 0x000fc4000001ff00 */
[----:B------:R-:W-:Y:S01]  /*0050*/  CS2R R90, SRZ ;  /* 0x00000000005a7805 */ /* 0x000fe2000001ff00 */
[----:B------:R-:W2:Y:S01]  /*0060*/  S2R R160, SR_TID.X ;  /* 0x0000000000a07919 */ /* 0x000ea20000002100 */
[----:B------:R-:W-:Y:S02]  /*0070*/  CS2R R92, SRZ ;  /* 0x00000000005c7805 */ /* 0x000fe4000001ff00 */
[----:B------:R-:W-:Y:S01]  /*0080*/  CS2R R94, SRZ ;  /* 0x00000000005e7805 */ /* 0x000fe2000001ff00 */
[----:B------:R-:W3:Y:S01]  /*0090*/  S2UR UR4, SR_CTAID.X ;  /* 0x00000000000479c3 */ /* 0x000ee20000002500 */
[----:B------:R-:W-:Y:S02]  /*00a0*/  CS2R R96, SRZ ;  /* 0x0000000000607805 */ /* 0x000fe4000001ff00 */
[----:B------:R-:W-:Y:S02]  /*00b0*/  CS2R R98, SRZ ;  /* 0x0000000000627805 */ /* 0x000fe4000001ff00 */
[----:B------:R-:W-:-:S02]  /*00c0*/  CS2R R100, SRZ ;  /* 0x0000000000647805 */ /* 0x000fc4000001ff00 */
[----:B------:R-:W-:Y:S02]  /*00d0*/  CS2R R102, SRZ ;  /* 0x0000000000667805 */ /* 0x000fe4000001ff00 */
[----:B------:R-:W-:Y:S02]  /*00e0*/  CS2R R104, SRZ ;  /* 0x0000000000687805 */ /* 0x000fe4000001ff00 */
[----:B------:R-:W-:Y:S02]  /*00f0*/  CS2R R106, SRZ ;  /* 0x00000000006a7805 */ /* 0x000fe4000001ff00 */
        /* <DEDUP_REMOVED lines=8> */
[----:B------:R-:W-:Y:S01]  /*0180*/  CS2R R124, SRZ ;  /* 0x00000000007c7805 */ /* 0x000fe2000001ff00 */
[----:B0-----:R-:W-:Y:S01]  /*0190*/  VIADD R0, R13, 0xff ;  /* 0x000000ff0d007836 */ /* 0x001fe20000000000 */
[----:B------:R-:W-:-:S02]  /*01a0*/  CS2R R126, SRZ ;  /* 0x00000000007e7805 */ /* 0x000fc4000001ff00 */
[----:B------:R-:W-:Y:S02]  /*01b0*/  CS2R R128, SRZ ;  /* 0x0000000000807805 */ /* 0x000fe4000001ff00 */
[----:B------:R-:W-:Y:S02]  /*01c0*/  CS2R R130, SRZ ;  /* 0x0000000000827805 */ /* 0x000fe4000001ff00 */
[----:B------:R-:W-:Y:S02]  /*01d0*/  CS2R R132, SRZ ;  /* 0x0000000000847805 */ /* 0x000fe4000001ff00 */
[----:B------:R-:W-:Y:S02]  /*01e0*/  SHF.R.S32.HI R3, RZ, 0x1f, R0 ;  /* 0x0000001fff037819 */ /* 0x000fe40000011400 */
[----:B------:R-:W-:Y:S02]  /*01f0*/  CS2R R134, SRZ ;  /* 0x0000000000867805 */ /* 0x000fe4000001ff00 */
[----:B------:R-:W-:-:S02]  /*0200*/  CS2R R136, SRZ ;  /* 0x0000000000887805 */ /* 0x000fc4000001ff00 */
[----:B---3--:R-:W-:Y:S01]  /*0210*/  I2FP.F32.U32 R5, UR4 ;  /* 0x0000000400057c45 */ /* 0x008fe20008201000 */
[----:B------:R-:W-:Y:S01]  /*0220*/  ULDC UR4, c[0x0][0x150] ;  /* 0x0000540000047ab9 */ /* 0x000fe20000000800 */
[----:B------:R-:W-:Y:S02]  /*0230*/  LEA.HI R3, R3, R0, RZ, 0x8 ;  /* 0x0000000003037211 */ /* 0x000fe400078f40ff */
[----:B------:R-:W-:Y:S02]  /*0240*/  CS2R R138, SRZ ;  /* 0x00000000008a7805 */ /* 0x000fe4000001ff00 */
[----:B------:R-:W-:Y:S01]  /*0250*/  CS2R R140, SRZ ;  /* 0x00000000008c7805 */ /* 0x000fe2000001ff00 */
[----:B------:R-:W-:Y:S01]  /*0260*/  FMUL R5, R5, UR4 ;  /* 0x0000000405057c20 */ /* 0x000fe20008400000 */
[----:B------:R-:W-:Y:S02]  /*0270*/  SHF.R.S32.HI R3, RZ, 0x8, R3 ;  /* 0x00000008ff037819 */ /* 0x000fe40000011403 */
[----:B------:R-:W-:-:S02]  /*0280*/  CS2R R142, SRZ ;  /* 0x00000000008e7805 */ /* 0x000fc4000001ff00 */
[----:B-1----:R-:W-:Y:S02]  /*0290*/  R2UR UR4, R250 ;  /* 0x00000000fa0472ca */ /* 0x002fe400000e0000 */
[----:B------:R-:W-:Y:S02]  /*02a0*/  CS2R R144, SRZ ;  /* 0x0000000000907805 */ /* 0x000fe4000001ff00 */
[----:B--2---:R-:W-:Y:S01]  /*02b0*/  LOP3.LUT R247, R160, 0x7f, RZ, 0xc0, !PT ;  /* 0x0000007fa0f77812 */ /* 0x004fe200078ec0ff */
[----:B------:R-:W-:Y:S01]  /*02c0*/  IMAD.SHL.U32 R4, R3, 0x8, RZ ;  /* 0x0000000803047824 */ /* 0x000fe200078e00ff */
[----:B------:R-:W0:Y:S01]  /*02d0*/  F2I.U32.TRUNC.NTZ R5, R5 ;  /* 0x0000000500057305 */ /* 0x000e22000020f000 */
[----:B------:R-:W-:Y:S02]  /*02e0*/  CS2R R146, SRZ ;  /* 0x0000000000927805 */ /* 0x000fe4000001ff00 */
[----:B------:R-:W-:Y:S02]  /*02f0*/  CS2R R148, SRZ ;  /* 0x0000000000947805 */ /* 0x000fe4000001ff00 */
[----:B------:R-:W-:-:S02]  /*0300*/  CS2R R150, SRZ ;  /* 0x0000000000967805 */ /* 0x000fc4000001ff00 */
[----:B------:R-:W-:Y:S02]  /*0310*/  IABS R7, R4 ;  /* 0x0000000400077213 */ /* 0x000fe40000000000 */
[----:B------:R-:W-:Y:S02]  /*0320*/  CS2R R24, SRZ ;  /* 0x0000000000187805 */ /* 0x000fe4000001ff00 */
[----:B------:R-:W-:Y:S02]  /*0330*/  CS2R R26, SRZ ;  /* 0x00000000001a7805 */ /* 0x000fe4000001ff00 */
[----:B------:R-:W-:Y:S01]  /*0340*/  CS2R R28, SRZ ;  /* 0x00000000001c7805 */ /* 0x000fe2000001ff00 */
[----:B------:R-:W1:Y:S01]  /*0350*/  I2F.RP R0, R7 ;  /* 0x0000000700007306 */ /* 0x000e620000209400 */
[----:B------:R-:W-:Y:S02]  /*0360*/  CS2R R30, SRZ ;  /* 0x00000000001e7805 */ /* 0x000fe4000001ff00 */
[----:B------:R-:W-:-:S02]  /*0370*/  CS2R R32, SRZ ;  /* 0x0000000000207805 */ /* 0x000fc4000001ff00 */
[----:B------:R-:W-:Y:S02]  /*0380*/  CS2R R34, SRZ ;  /* 0x0000000000227805 */ /* 0x000fe4000001ff00 */
[----:B------:R-:W-:Y:S02]  /*0390*/  CS2R R36, SRZ ;  /* 0x0000000000247805 */ /* 0x000fe4000001ff00 */
[----:B------:R-:W-:Y:S02]  /*03a0*/  CS2R R38, SRZ ;  /* 0x0000000000267805 */ /* 0x000fe4000001ff00 */
[----:B------:R-:W-:Y:S02]  /*03b0*/  CS2R R40, SRZ ;  /* 0x0000000000287805 */ /* 0x000fe4000001ff00 */
[----:B0-----:R-:W-:Y:S02]  /*03c0*/  IABS R11, R5 ;  /* 0x00000005000b7213 */ /* 0x001fe40000000000 */
[----:B------:R-:W-:-:S02]  /*03d0*/  CS2R R42, SRZ ;  /* 0x00000000002a7805 */ /* 0x000fc4000001ff00 */
[----:B------:R-:W-:Y:S02]  /*03e0*/  CS2R R44, SRZ ;  /* 0x00000000002c7805 */ /* 0x000fe4000001ff00 */
[----:B------:R-:W-:Y:S02]  /*03f0*/  CS2R R46, SRZ ;  /* 0x00000000002e7805 */ /* 0x000fe4000001ff00 */
[----:B------:R-:W-:Y:S02]  /*0400*/  CS2R R48, SRZ ;  /* 0x0000000000307805 */ /* 0x000fe4000001ff00 */
[----:B------:R-:W-:Y:S02]  /*0410*/  CS2R R50, SRZ ;  /* 0x0000000000327805 */ /* 0x000fe4000001ff00 */
[----:B------:R-:W-:Y:S02]  /*0420*/  CS2R R52, SRZ ;  /* 0x0000000000347805 */ /* 0x000fe4000001ff00 */
[----:B------:R-:W-:Y:S01]  /*0430*/  CS2R R54, SRZ ;  /* 0x0000000000367805 */ /* 0x000fe2000001ff00 */
[----:B-1----:R-:W0:Y:S01]  /*0440*/  MUFU.RCP R0, R0 ;  /* 0x0000000000007308 */ /* 0x002e220000001000 */
        /* <DEDUP_REMOVED lines=15> */
[----:B------:R-:W-:Y:S01]  /*0540*/  CS2R R86, SRZ ;  /* 0x0000000000567805 */ /* 0x000fe2000001ff00 */
[----:B0-----:R-:W-:Y:S01]  /*0550*/  VIADD R2, R0, 0xffffffe ;  /* 0x0ffffffe00027836 */ /* 0x001fe20000000000 */
[----:B------:R-:W-:-:S03]  /*0560*/  IABS R0, R4 ;  /* 0x0000000400007213 */ /* 0x000fc60000000000 */
[----:B------:R0:W1:Y:S02]  /*0570*/  F2I.FTZ.U32.TRUNC.NTZ R3, R2 ;  /* 0x0000000200037305 */ /* 0x000064000021f000 */
[----:B------:R-:W-:Y:S02]  /*0580*/  IMAD.MOV R0, RZ, RZ, -R0 ;  /* 0x000000ffff007224 */ /* 0x000fe400078e0a00 */
[----:B0-----:R-:W-:Y:S02]  /*0590*/  IMAD.MOV.U32 R2, RZ, RZ, RZ ;  /* 0x000000ffff027224 */ /* 0x001fe400078e00ff */
[----:B-1----:R-:W-:-:S04]  /*05a0*/  IMAD.MOV R6, RZ, RZ, -R3 ;  /* 0x000000ffff067224 */ /* 0x002fc800078e0a03 */
[----:B------:R-:W-:-:S04]  /*05b0*/  IMAD R9, R6, R7, RZ ;  /* 0x0000000706097224 */ /* 0x000fc800078e02ff */
[----:B------:R-:W-:-:S06]  /*05c0*/  IMAD.HI.U32 R2, R3, R9, R2 ;  /* 0x0000000903027227 */ /* 0x000fcc00078e0002 */
[----:B------:R-:W-:-:S04]  /*05d0*/  IMAD.HI.U32 R2, R2, R11, RZ ;  /* 0x0000000b02027227 */ /* 0x000fc800078e00ff */
[----:B------:R-:W-:-:S05]  /*05e0*/  IMAD R0, R2, R0, R11 ;  /* 0x0000000002007224 */ /* 0x000fca00078e020b */
[----:B------:R-:W-:-:S13]  /*05f0*/  ISETP.GT.U32.AND P1, PT, R7, R0, PT ;  /* 0x000000000700720c */ /* 0x000fda0003f24070 */
[----:B------:R-:W-:Y:S02]  /*0600*/  @!P1 IMAD.IADD R0, R0, 0x1, -R7 ;  /* 0x0000000100009824 */ /* 0x000fe400078e0a07 */
[----:B------:R-:W-:Y:S01]  /*0610*/  @!P1 VIADD R2, R2, 0x1 ;  /* 0x0000000102029836 */ /* 0x000fe20000000000 */
[----:B------:R-:W-:Y:S02]  /*0620*/  ISETP.NE.AND P1, PT, R4, RZ, PT ;  /* 0x000000ff0400720c */ /* 0x000fe40003f25270 */
[----:B------:R-:W-:Y:S02]  /*0630*/  ISETP.GE.U32.AND P0, PT, R0, R7, PT ;  /* 0x000000070000720c */ /* 0x000fe40003f06070 */
[----:B------:R-:W-:-:S04]  /*0640*/  LOP3.LUT R0, R5, R4, RZ, 0x3c, !PT ;  /* 0x0000000405007212 */ /* 0x000fc800078e3cff */
[----:B------:R-:W-:Y:S01]  /*0650*/  ISETP.GE.AND P2, PT, R0, RZ, PT ;  /* 0x000000ff0000720c */ /* 0x000fe20003f46270 */
[----:B------:R-:W-:-:S05]  /*0660*/  VIADD R0, R12, 0xff ;  /* 0x000000ff0c007836 */ /* 0x000fca0000000000 */
[----:B------:R-:W-:Y:S01]  /*0670*/  SHF.R.S32.HI R3, RZ, 0x1f, R0 ;  /* 0x0000001fff037819 */ /* 0x000fe20000011400 */
[----:B------:R-:W-:-:S03]  /*0680*/  @P0 VIADD R2, R2, 0x1 ;  /* 0x0000000102020836 */ /* 0x000fc60000000000 */
[----:B------:R-:W-:-:S03]  /*0690*/  LEA.HI R3, R3, R0, RZ, 0x8 ;  /* 0x0000000003037211 */ /* 0x000fc600078f40ff */
[----:B------:R-:W-:Y:S01]  /*06a0*/  @!P2 IMAD.MOV R2, RZ, RZ, -R2 ;  /* 0x000000ffff02a224 */ /* 0x000fe200078e0a02 */
[----:B------:R-:W-:-:S05]  /*06b0*/  @!P1 LOP3.LUT R2, RZ, R4, RZ, 0x33, !PT ;  /* 0x00000004ff029212 */ /* 0x000fca00078e33ff */
[----:B------:R-:W-:Y:S02]  /*06c0*/  IMAD.SHL.U32 R6, R2, 0x8, RZ ;  /* 0x0000000802067824 */ /* 0x000fe400078e00ff */
[----:B------:R-:W-:-:S03]  /*06d0*/  IMAD.MOV R2, RZ, RZ, -R2 ;  /* 0x000000ffff027224 */ /* 0x000fc600078e0a02 */
[----:B------:R-:W-:Y:S01]  /*06e0*/  LEA.HI.SX32 R3, R3, -R6, 0x18 ;  /* 0x8000000603037211 */ /* 0x000fe200078fc2ff */
[----:B------:R-:W-:-:S03]  /*06f0*/  IMAD R4, R4, R2, R5 ;  /* 0x0000000204047224 */ /* 0x000fc600078e0205 */
[----:B------:R-:W-:Y:S02]  /*0700*/  VIMNMX R11, R3, 0x8, PT ;  /* 0x00000008030b7848 */ /* 0x000fe40003fe0100 */
[----:B------:R-:W-:Y:S02]  /*0710*/  IABS R9, R4 ;  /* 0x0000000400097213 */ /* 0x000fe40000000000 */
[----:B------:R-:W-:-:S04]  /*0720*/  IABS R7, R11 ;  /* 0x0000000b00077213 */ /* 0x000fc80000000000 */
[----:B------:R-:W0:Y:S08]  /*0730*/  I2F.RP R0, R7 ;  /* 0x0000000700007306 */ /* 0x000e300000209400 */
[----:B0-----:R-:W0:Y:S02]  /*0740*/  MUFU.RCP R0, R0 ;  /* 0x0000000000007308 */ /* 0x001e240000001000 */
[----:B0-----:R-:W-:-:S06]  /*0750*/  VIADD R3, R0, 0xffffffe ;  /* 0x0ffffffe00037836 */ /* 0x001fcc0000000000 */
[----:B------:R-:W0:Y:S02]  /*0760*/  F2I.FTZ.U32.TRUNC.NTZ R3, R3 ;  /* 0x0000000300037305 */ /* 0x000e24000021f000 */
[----:B0-----:R-:W-:-:S04]  /*0770*/  IMAD.MOV R8, RZ, RZ, -R3 ;  /* 0x000000ffff087224 */ /* 0x001fc800078e0a03 */
[----:B------:R-:W-:Y:S01]  /*0780*/  IMAD.MOV.U32 R2, RZ, RZ, R8 ;  /* 0x000000ffff027224 */ /* 0x000fe200078e0008 */
[----:B------:R-:W-:-:S03]  /*0790*/  IABS R8, R11 ;  /* 0x0000000b00087213 */ /* 0x000fc60000000000 */
[----:B------:R-:W-:Y:S02]  /*07a0*/  IMAD R5, R2, R7, RZ ;  /* 0x0000000702057224 */ /* 0x000fe400078e02ff */
[----:B------:R-:W-:Y:S02]  /*07b0*/  IMAD.MOV.U32 R2, RZ, RZ, RZ ;  /* 0x000000ffff027224 */ /* 0x000fe400078e00ff */
[----:B------:R-:W-:Y:S02]  /*07c0*/  IMAD.MOV R0, RZ, RZ, -R8 ;  /* 0x000000ffff007224 */ /* 0x000fe400078e0a08 */
[----:B------:R-:W-:Y:S02]  /*07d0*/  IMAD.HI.U32 R2, R3, R5, R2 ;  /* 0x0000000503027227 */ /* 0x000fe400078e0002 */
[----:B------:R-:W0:Y:S02]  /*07e0*/  LDC R5, c[0x0][0x230] ;  /* 0x00008c00ff057b82 */ /* 0x000e240000000800 */
[----:B------:R-:W-:-:S02]  /*07f0*/  IMAD.SHL.U32 R3, R250, 0x40, RZ ;  /* 0x00000040fa037824 */ /* 0x000fc400078e00ff */
[----:B------:R-:W-:-:S03]  /*0800*/  IMAD.HI.U32 R2, R2, R9, RZ ;  /* 0x0000000902027227 */ /* 0x000fc600078e00ff */
[----:B------:R-:W-:Y:S01]  /*0810*/  LOP3.LUT R3, R3, 0x80, RZ, 0xc0, !PT ;  /* 0x0000008003037812 */ /* 0x000fe200078ec0ff */
[----:B------:R-:W-:Y:S02]  /*0820*/  IMAD R0, R2, R0, R9 ;  /* 0x0000000002007224 */ /* 0x000fe400078e0209 */
[----:B------:R-:W-:-:S03]  /*0830*/  IMAD.SHL.U32 R250, R250, 0x80, RZ ;  /* 0x00000080fafa7824 */ /* 0x000fc600078e00ff */
[----:B------:R-:W-:Y:S02]  /*0840*/  ISETP.GT.U32.AND P1, PT, R7, R0, PT ;  /* 0x000000000700720c */ /* 0x000fe40003f24070 */
[----:B------:R-:W-:Y:S01]  /*0850*/  LOP3.LUT R250, R250, 0x80, RZ, 0xc0, !PT ;  /* 0x00000080fafa7812 */ /* 0x000fe200078ec0ff */
[----:B0-----:R-:W-:-:S10]  /*0860*/  VIADD R5, R5, 0x1f ;  /* 0x0000001f05057836 */ /* 0x001fd40000000000 */
[----:B------:R-:W-:Y:S02]  /*0870*/  @!P1 IMAD.IADD R0, R0, 0x1, -R7 ;  /* 0x0000000100009824 */ /* 0x000fe400078e0a07 */
[----:B------:R-:W-:Y:S01]  /*0880*/  @!P1 VIADD R2, R2, 0x1 ;  /* 0x0000000102029836 */ /* 0x000fe20000000000 */
[----:B------:R-:W-:Y:S02]  /*0890*/  ISETP.NE.AND P1, PT, R11, RZ, PT ;  /* 0x000000ff0b00720c */ /* 0x000fe40003f25270 */
[----:B------:R-:W-:Y:S02]  /*08a0*/  ISETP.GE.U32.AND P0, PT, R0, R7, PT ;  /* 0x000000070000720c */ /* 0x000fe40003f06070 */
[----:B------:R-:W-:-:S04]  /*08b0*/  LOP3.LUT R0, R4, R11, RZ, 0x3c, !PT ;  /* 0x0000000b04007212 */ /* 0x000fc800078e3cff */
[----:B------:R-:W-:-:S07]  /*08c0*/  ISETP.GE.AND P2, PT, R0, RZ, PT ;  /* 0x000000ff0000720c */ /* 0x000fce0003f46270 */
[----:B------:R-:W-:Y:S01]  /*08d0*/  @P0 VIADD R2, R2, 0x1 ;  /* 0x0000000102020836 */ /* 0x000fe20000000000 */
[----:B------:R-:W-:-:S05]  /*08e0*/  ISETP.GE.AND P0, PT, R5, 0x20, PT ;  /* 0x000000200500780c */ /* 0x000fca0003f06270 */
[----:B------:R-:W-:Y:S01]  /*08f0*/  @!P2 IMAD.MOV R2, RZ, RZ, -R2 ;  /* 0x000000ffff02a224 */ /* 0x000fe200078e0a02 */
[----:B------:R-:W-:-:S05]  /*0900*/  @!P1 LOP3.LUT R2, RZ, R11, RZ, 0x33, !PT ;  /* 0x0000000bff029212 */ /* 0x000fca00078e33ff */
[----:B------:R-:W-:Y:S02]  /*0910*/  IMAD.MOV R0, RZ, RZ, -R2 ;  /* 0x000000ffff007224 */ /* 0x000fe400078e0a02 */
[----:B------:R-:W-:Y:S02]  /*0920*/  IMAD.SHL.U32 R181, R2, 0x100, RZ ;  /* 0x0000010002b57824 */ /* 0x000fe400078e00ff */
[----:B------:R-:W-:Y:S01]  /*0930*/  IMAD R0, R11, R0, R4 ;  /* 0x000000000b007224 */ /* 0x000fe200078e0204 */
[----:B------:R-:W-:-:S03]  /*0940*/  MOV R4, 0x400 ;  /* 0x0000040000047802 */ /* 0x000fc60000000f00 */
[----:B------:R-:W-:Y:S01]  /*0950*/  IMAD.IADD R0, R6, 0x1, R0 ;  /* 0x0000000106007824 */ /* 0x000fe200078e0200 */
[----:B------:R-:W-:-:S03]  /*0960*/  R2UR UR12, R4 ;  /* 0x00000000040c72ca */ /* 0x000fc600000e0000 */
[----:B------:R-:W-:-:S04]  /*0970*/  IMAD R0, R0, 0x100, R3 ;  /* 0x0000010000007824 */ /* 0x000fc800078e0203 */
[----:B------:R-:W-:-:S06]  /*0980*/  IMAD.IADD R249, R247, 0x1, R0 ;  /* 0x00000001f7f97824 */ /* 0x000fcc00078e0200 */
[----:B------:R-:W-:Y:S01]  /*0990*/  ULEA UR12, UR4, UR12, 0x18 ;  /* 0x0000000c040c7291 */ /* 0x000fe2000f8ec03f */
[----:B------:R-:W-:Y:S11]  /*09a0*/  @!P0 BRA `(.L_x_0) ;  /* 0x0000004800b88947 */ /* 0x000ff60003800000 */
[----:B------:R-:W-:Y:S01]  /*09b0*/  IABS R19, R12 ;  /* 0x0000000c00137213 */ /* 0x000fe20000000000 */
[----:B------:R-:W-:Y:S01]  /*09c0*/  IMAD.SHL.U32 R246, R160, 0x20, RZ ;  /* 0x00000020a0f67824 */ /* 0x000fe200078e00ff */
[----:B------:R-:W-:Y:S01]  /*09d0*/  IABS R0, R13 ;  /* 0x0000000d00007213 */ /* 0x000fe20000000000 */
[----:B------:R-:W-:Y:S01]  /*09e0*/  ULDC UR6, c[0x0][0x240] ;  /* 0x0000900000067ab9 */ /* 0x000fe20000000800 */
[----:B------:R-:W0:Y:S01]  /*09f0*/  I2F.RP R8, R19 ;  /* 0x0000001300087306 */ /* 0x000e220000209400 */
[----:B------:R-:W-:Y:S01]  /*0a00*/  SHF.R.S32.HI R2, RZ, 0x1f, R5 ;  /* 0x0000001fff027819 */ /* 0x000fe20000011405 */
[----:B------:R-:W-:Y:S01]  /*0a10*/  ULDC.64 UR16, c[0x0][0x218] ;  /* 0x0000860000107ab9 */ /* 0x000fe20000000a00 */
[----:B------:R-:W-:Y:S01]  /*0a20*/  SHF.R.U32.HI R10, RZ, 0x5, R160 ;  /* 0x00000005ff0a7819 */ /* 0x000fe200000116a0 */
[----:B------:R-:W-:Y:S01]  /*0a30*/  ULDC UR7, c[0x0][0x234] ;  /* 0x00008d0000077ab9 */ /* 0x000fe20000000800 */
[----:B------:R-:W-:Y:S01]  /*0a40*/  LEA.HI R5, R2, R5, RZ, 0x5 ;  /* 0x0000000502057211 */ /* 0x000fe200078f28ff */
[----:B------:R-:W-:Y:S01]  /*0a50*/  IMAD.MOV.U32 R245, RZ, RZ, RZ ;  /* 0x000000fffff57224 */ /* 0x000fe200078e00ff */
[----:B------:R-:W-:Y:S01]  /*0a60*/  SGXT.U32 R2, R10, 0x2 ;  /* 0x000000020a02781a */ /* 0x000fe20000000000 */
[----:B------:R-:W1:Y:S01]  /*0a70*/  I2F.RP R4, R0 ;  /* 0x0000000000047306 */ /* 0x000e620000209400 */
[----:B------:R-:W-:Y:S01]  /*0a80*/  IMAD.U32 R10, RZ, RZ, UR12 ;  /* 0x0000000cff0a7e24 */ /* 0x000fe2000f8e00ff */
[----:B------:R-:W-:Y:S01]  /*0a90*/  ULDC.64 UR8, c[0x0][0x210] ;  /* 0x0000840000087ab9 */ /* 0x000fe20000000a00 */
[----:B------:R-:W-:-:S02]  /*0aa0*/  R2UR UR5, R245 ;  /* 0x00000000f50572ca */ /* 0x000fc400000e0000 */
[----:B------:R-:W-:Y:S02]  /*0ab0*/  CS2R R88, SRZ ;  /* 0x0000000000587805 */ /* 0x000fe4000001ff00 */
[----:B------:R-:W-:Y:S02]  /*0ac0*/  LOP3.LUT R243, R247, 0x10, RZ, 0x3c, !PT ;  /* 0x00000010f7f37812 */ /* 0x000fe400078e3cff */
[----:B------:R-:W-:Y:S02]  /*0ad0*/  CS2R R90, SRZ ;  /* 0x00000000005a7805 */ /* 0x000fe4000001ff00 */
[----:B------:R-:W-:Y:S01]  /*0ae0*/  SHF.R.U32.HI R10, RZ, 0x4, R10 ;  /* 0x00000004ff0a7819 */ /* 0x000fe2000001160a */
[----:B0-----:R-:W0:Y:S01]  /*0af0*/  MUFU.RCP R8, R8 ;  /* 0x0000000800087308 */ /* 0x001e220000001000 */
[----:B------:R-:W-:Y:S02]  /*0b00*/  CS2R R92, SRZ ;  /* 0x00000000005c7805 */ /* 0x000fe4000001ff00 */
[----:B------:R-:W-:-:S02]  /*0b10*/  CS2R R94, SRZ ;  /* 0x00000000005e7805 */ /* 0x000fc4000001ff00 */
[----:B------:R-:W-:Y:S02]  /*0b20*/  SGXT.U32 R244, R10, 0xe ;  /* 0x0000000e0af4781a */ /* 0x000fe40000000000 */
[----:B------:R-:W-:Y:S02]  /*0b30*/  CS2R R96, SRZ ;  /* 0x0000000000607805 */ /* 0x000fe4000001ff00 */
[----:B------:R-:W-:Y:S02]  /*0b40*/  CS2R R98, SRZ ;  /* 0x0000000000627805 */ /* 0x000fe4000001ff00 */
[----:B------:R-:W-:Y:S02]  /*0b50*/  CS2R R100, SRZ ;  /* 0x0000000000647805 */ /* 0x000fe4000001ff00 */
[----:B------:R-:W-:Y:S01]  /*0b60*/  R2UR UR4, R244 ;  /* 0x00000000f40472ca */ /* 0x000fe200000e0000 */
[----:B-1----:R-:W1:Y:S01]  /*0b70*/  MUFU.RCP R4, R4 ;  /* 0x0000000400047308 */ /* 0x002e620000001000 */
[----:B------:R-:W-:-:S02]  /*0b80*/  CS2R R102, SRZ ;  /* 0x0000000000667805 */ /* 0x000fc4000001ff00 */
[----:B------:R-:W-:Y:S02]  /*0b90*/  CS2R R104, SRZ ;  /* 0x0000000000687805 */ /* 0x000fe4000001ff00 */
[----:B------:R-:W-:Y:S02]  /*0ba0*/  CS2R R106, SRZ ;  /* 0x00000000006a7805 */ /* 0x000fe4000001ff00 */
[----:B------:R-:W-:Y:S02]  /*0bb0*/  CS2R R108, SRZ ;  /* 0x00000000006c7805 */ /* 0x000fe4000001ff00 */
[----:B------:R-:W-:Y:S02]  /*0bc0*/  CS2R R110, SRZ ;  /* 0x00000000006e7805 */ /* 0x000fe4000001ff00 */
[----:B------:R-:W-:Y:S02]  /*0bd0*/  CS2R R112, SRZ ;  /* 0x0000000000707805 */ /* 0x000fe4000001ff00 */
[----:B------:R-:W-:-:S02]  /*0be0*/  CS2R R114, SRZ ;  /* 0x0000000000727805 */ /* 0x000fc4000001ff00 */
[----:B------:R-:W-:Y:S01]  /*0bf0*/  CS2R R116, SRZ ;  /* 0x0000000000747805 */ /* 0x000fe2000001ff00 */
[----:B0-----:R-:W-:Y:S01]  /*0c00*/  VIADD R6, R8, 0xffffffe ;  /* 0x0ffffffe08067836 */ /* 0x001fe20000000000 */
[----:B------:R-:W-:Y:S02]  /*0c10*/  CS2R R118, SRZ ;  /* 0x0000000000767805 */ /* 0x000fe4000001ff00 */
[----:B------:R-:W-:Y:S02]  /*0c20*/  CS2R R120, SRZ ;  /* 0x0000000000787805 */ /* 0x000fe4000001ff00 */
[----:B------:R-:W-:Y:S01]  /*0c30*/  CS2R R122, SRZ ;  /* 0x00000000007a7805 */ /* 0x000fe2000001ff00 */
[----:B------:R0:W2:Y:S01]  /*0c40*/  F2I.FTZ.U32.TRUNC.NTZ R7, R6 ;  /* 0x0000000600077305 */ /* 0x0000a2000021f000 */
[----:B------:R-:W-:Y:S02]  /*0c50*/  CS2R R124, SRZ ;  /* 0x00000000007c7805 */ /* 0x000fe4000001ff00 */
[----:B------:R-:W-:-:S02]  /*0c60*/  CS2R R126, SRZ ;  /* 0x00000000007e7805 */ /* 0x000fc4000001ff00 */
[----:B------:R-:W-:Y:S01]  /*0c70*/  CS2R R128, SRZ ;  /* 0x0000000000807805 */ /* 0x000fe2000001ff00 */
[----:B-1----:R-:W-:Y:S01]  /*0c80*/  VIADD R3, R4, 0xffffffe ;  /* 0x0ffffffe04037836 */ /* 0x002fe20000000000 */
[----:B------:R-:W-:Y:S02]  /*0c90*/  IABS R4, R249 ;  /* 0x000000f900047213 */ /* 0x000fe40000000000 */
[----:B------:R-:W-:Y:S02]  /*0ca0*/  CS2R R130, SRZ ;  /* 0x0000000000827805 */ /* 0x000fe4000001ff00 */
[----:B------:R-:W-:Y:S02]  /*0cb0*/  CS2R R132, SRZ ;  /* 0x0000000000847805 */ /* 0x000fe4000001ff00 */
[----:B------:R-:W-:Y:S01]  /*0cc0*/  CS2R R134, SRZ ;  /* 0x0000000000867805 */ /* 0x000fe2000001ff00 */
[----:B0-----:R-:W-:Y:S01]  /*0cd0*/  IMAD.MOV.U32 R6, RZ, RZ, RZ ;  /* 0x000000ffff067224 */ /* 0x001fe200078e00ff */
[----:B------:R-:W0:Y:S01]  /*0ce0*/  F2I.FTZ.U32.TRUNC.NTZ R3, R3 ;  /* 0x0000000300037305 */ /* 0x000e22000021f000 */
[----:B------:R-:W-:-:S02]  /*0cf0*/  CS2R R136, SRZ ;  /* 0x0000000000887805 */ /* 0x000fc4000001ff00 */
[----:B------:R-:W-:Y:S02]  /*0d00*/  CS2R R138, SRZ ;  /* 0x00000000008a7805 */ /* 0x000fe4000001ff00 */
[----:B------:R-:W-:Y:S02]  /*0d10*/  CS2R R140, SRZ ;  /* 0x00000000008c7805 */ /* 0x000fe4000001ff00 */
[----:B------:R-:W-:Y:S01]  /*0d20*/  CS2R R142, SRZ ;  /* 0x00000000008e7805 */ /* 0x000fe2000001ff00 */
[--C-:B--2---:R-:W-:Y:S01]  /*0d30*/  IMAD.MOV R14, RZ, RZ, -R7.reuse ;  /* 0x000000ffff0e7224 */ /* 0x104fe200078e0a07 */
[----:B------:R-:W-:Y:S02]  /*0d40*/  CS2R R144, SRZ ;  /* 0x0000000000907805 */ /* 0x000fe4000001ff00 */
[----:B------:R-:W-:Y:S02]  /*0d50*/  CS2R R146, SRZ ;  /* 0x0000000000927805 */ /* 0x000fe4000001ff00 */
[----:B------:R-:W-:Y:S01]  /*0d60*/  CS2R R148, SRZ ;  /* 0x0000000000947805 */ /* 0x000fe2000001ff00 */
[----:B------:R-:W-:Y:S01]  /*0d70*/  IMAD R9, R14, R19, RZ ;  /* 0x000000130e097224 */ /* 0x000fe200078e02ff */
[----:B------:R-:W-:Y:S01]  /*0d80*/  LOP3.LUT R14, R181, R250, R2, 0xfe, !PT ;  /* 0x000000fab50e7212 */ /* 0x000fe200078efe02 */
[----:B------:R-:W-:Y:S01]  /*0d90*/  IMAD.MOV.U32 R2, RZ, RZ, RZ ;  /* 0x000000ffff027224 */ /* 0x000fe200078e00ff */
[----:B------:R-:W-:Y:S01]  /*0da0*/  CS2R R150, SRZ ;  /* 0x0000000000967805 */ /* 0x000fe2000001ff00 */
[----:B------:R-:W-:Y:S01]  /*0db0*/  IMAD.HI.U32 R6, R7, R9, R6 ;  /* 0x0000000907067227 */ /* 0x000fe200078e0006 */
[----:B------:R-:W-:-:S02]  /*0dc0*/  LOP3.LUT R16, R14, 0x7c, RZ, 0xfc, !PT ;  /* 0x0000007c0e107812 */ /* 0x000fc400078efcff */
[----:B------:R-:W-:Y:S02]  /*0dd0*/  CS2R R70, SRZ ;  /* 0x0000000000467805 */ /* 0x000fe4000001ff00 */
[----:B------:R-:W-:Y:S01]  /*0de0*/  LOP3.LUT R20, R14, 0x74, RZ, 0xfc, !PT ;  /* 0x000000740e147812 */ /* 0x000fe200078efcff */
[--C-:B0-----:R-:W-:Y:S01]  /*0df0*/  IMAD.MOV R11, RZ, RZ, -R3.reuse ;  /* 0x000000ffff0b7224 */ /* 0x101fe200078e0a03 */
[----:B------:R-:W-:Y:S01]  /*0e00*/  IABS R8, R16 ;  /* 0x0000001000087213 */ /* 0x000fe20000000000 */
[----:B------:R-:W-:Y:S01]  /*0e10*/  IMAD.HI.U32 R6, R6, R4, RZ ;  /* 0x0000000406067227 */ /* 0x000fe200078e00ff */
[C---:B------:R-:W-:Y:S02]  /*0e20*/  LOP3.LUT R18, R14.reuse, 0x78, RZ, 0xfc, !PT ;  /* 0x000000780e127812 */ /* 0x040fe400078efcff */
[----:B------:R-:W-:Y:S02]  /*0e30*/  CS2R R72, SRZ ;  /* 0x0000000000487805 */ /* 0x000fe4000001ff00 */
[----:B------:R-:W-:Y:S01]  /*0e40*/  LOP3.LUT R10, R14, 0x6c, RZ, 0xfc, !PT ;  /* 0x0000006c0e0a7812 */ /* 0x000fe200078efcff */
[----:B------:R-:W-:Y:S01]  /*0e50*/  IMAD R7, R11, R0, RZ ;  /* 0x000000000b077224 */ /* 0x000fe200078e02ff */
[----:B------:R-:W-:Y:S01]  /*0e60*/  IABS R11, R20 ;  /* 0x00000014000b7213 */ /* 0x000fe20000000000 */
[----:B------:R-:W-:Y:S01]  /*0e70*/  IMAD.MOV R6, RZ, RZ, -R6 ;  /* 0x000000ffff067224 */ /* 0x000fe200078e0a06 */
[----:B------:R-:W-:Y:S01]  /*0e80*/  IABS R9, R18 ;  /* 0x0000001200097213 */ /* 0x000fe20000000000 */
[----:B------:R-:W-:Y:S01]  /*0e90*/  IMAD.HI.U32 R3, R3, R7, R2 ;  /* 0x0000000703037227 */ /* 0x000fe200078e0002 */
[----:B------:R-:W-:-:S02]  /*0ea0*/  SHF.R.S32.HI R2, RZ, 0x2, R160 ;  /* 0x00000002ff027819 */ /* 0x000fc400000114a0 */
[----:B------:R-:W-:Y:S02]  /*0eb0*/  CS2R R74, SRZ ;  /* 0x00000000004a7805 */ /* 0x000fe4000001ff00 */
[----:B------:R-:W-:Y:S01]  /*0ec0*/  IABS R17, R10 ;  /* 0x0000000a00117213 */ /* 0x000fe20000000000 */
[----:B------:R-:W-:Y:S01]  /*0ed0*/  IMAD R6, R19, R6, R4 ;  /* 0x0000000613067224 */ /* 0x000fe200078e0204 */
[----:B------:R-:W-:Y:S01]  /*0ee0*/  SGXT R2, R2, 0x1 ;  /* 0x000000010202781a */ /* 0x000fe20000000200 */
[C---:B------:R-:W-:Y:S01]  /*0ef0*/  IMAD.HI.U32 R4, R3.reuse, R9, RZ ;  /* 0x0000000903047227 */ /* 0x040fe200078e00ff */
[----:B------:R-:W-:Y:S02]  /*0f00*/  ISETP.GE.AND P4, PT, R16, RZ, PT ;  /* 0x000000ff1000720c */ /* 0x000fe40003f86270 */
[----:B------:R-:W-:Y:S02]  /*0f10*/  CS2R R76, SRZ ;  /* 0x00000000004c7805 */ /* 0x000fe4000001ff00 */
[----:B------:R-:W-:Y:S01]  /*0f20*/  LOP3.LUT R7, R2, 0x90, RZ, 0xc0, !PT ;  /* 0x0000009002077812 */ /* 0x000fe200078ec0ff */
[----:B------:R-:W-:Y:S01]  /*0f30*/  IMAD.HI.U32 R2, R3, R8, RZ ;  /* 0x0000000803027227 */ /* 0x000fe200078e00ff */
[----:B------:R-:W-:-:S02]  /*0f40*/  ISETP.GT.U32.AND P0, PT, R19, R6, PT ;  /* 0x000000061300720c */ /* 0x000fc40003f04070 */
[----:B------:R-:W-:Y:S02]  /*0f50*/  CS2R R78, SRZ ;  /* 0x00000000004e7805 */ /* 0x000fe4000001ff00 */
[----:B------:R-:W-:Y:S01]  /*0f60*/  LOP3.LUT R246, R7, 0xf60, R246, 0xf8, !PT ;  /* 0x00000f6007f67812 */ /* 0x000fe200078ef8f6 */
[----:B------:R-:W-:Y:S01]  /*0f70*/  IMAD.MOV R7, RZ, RZ, -R2 ;  /* 0x000000ffff077224 */ /* 0x000fe200078e0a02 */
[----:B------:R-:W-:Y:S01]  /*0f80*/  ISETP.GE.AND P2, PT, R18, RZ, PT ;  /* 0x000000ff1200720c */ /* 0x000fe20003f46270 */
[----:B------:R-:W-:Y:S01]  /*0f90*/  IMAD.HI.U32 R2, R3, R11, RZ ;  /* 0x0000000b03027227 */ /* 0x000fe200078e00ff */
[C---:B------:R-:W-:Y:S02]  /*0fa0*/  LOP3.LUT R16, R14.reuse, 0x50, RZ, 0xfc, !PT ;  /* 0x000000500e107812 */ /* 0x040fe400078efcff */
[----:B------:R-:W-:Y:S02]  /*0fb0*/  CS2R R80, SRZ ;  /* 0x0000000000507805 */ /* 0x000fe4000001ff00 */
[----:B------:R-:W-:Y:S01]  /*0fc0*/  LOP3.LUT R18, R14, 0x48, RZ, 0xfc, !PT ;  /* 0x000000480e127812 */ /* 0x000fe200078efcff */
[----:B------:R-:W-:Y:S01]  /*0fd0*/  IMAD R7, R0, R7, R8 ;  /* 0x0000000700077224 */ /* 0x000fe200078e0208 */
[----:B------:R-:W-:Y:S01]  /*0fe0*/  LOP3.LUT R8, R14, 0x70, RZ, 0xfc, !PT ;  /* 0x000000700e087812 */ /* 0x000fe200078efcff */
[----:B------:R-:W-:Y:S01]  /*0ff0*/  IMAD.MOV R2, RZ, RZ, -R2 ;  /* 0x000000ffff027224 */ /* 0x000fe200078e0a02 */
[----:B------:R-:W-:Y:S01]  /*1000*/  IABS R31, R16 ;  /* 0x00000010001f7213 */ /* 0x000fe20000000000 */
[----:B------:R-:W-:Y:S01]  /*1010*/  @!P0 IMAD.IADD R6, R6, 0x1, -R19 ;  /* 0x0000000106068824 */ /* 0x000fe200078e0a13 */
[C---:B------:R-:W-:Y:S01]  /*1020*/  ISETP.GT.U32.AND P1, PT, R0.reuse, R7, PT ;  /* 0x000000070000720c */ /* 0x040fe20003f24070 */
[----:B------:R-:W-:Y:S01]  /*1030*/  IMAD R11, R0, R2, R11 ;  /* 0x00000002000b7224 */ /* 0x000fe200078e020b */
[----:B------:R-:W-:Y:S01]  /*1040*/  IABS R15, R8 ;  /* 0x00000008000f7213 */ /* 0x000fe20000000000 */
[----:B------:R-:W-:Y:S01]  /*1050*/  IMAD.MOV R4, RZ, RZ, -R4 ;  /* 0x000000ffff047224 */ /* 0x000fe200078e0a04 */
[----:B------:R-:W-:-:S02]  /*1060*/  ISETP.GT.U32.AND P0, PT, R19, R6, PT ;  /* 0x000000061300720c */ /* 0x000fc40003f04070 */
[----:B------:R-:W-:Y:S02]  /*1070*/  CS2R R82, SRZ ;  /* 0x0000000000527805 */ /* 0x000fe4000001ff00 */
[C---:B------:R-:W-:Y:S01]  /*1080*/  ISETP.GT.U32.AND P6, PT, R0.reuse, R11, PT ;  /* 0x0000000b0000720c */ /* 0x040fe20003fc4070 */
[----:B------:R-:W-:Y:S01]  /*1090*/  IMAD R9, R0, R4, R9 ;  /* 0x0000000400097224 */ /* 0x000fe200078e0209 */
[----:B------:R-:W-:Y:S01]  /*10a0*/  IABS R35, R18 ;  /* 0x0000001200237213 */ /* 0x000fe20000000000 */
[----:B------:R-:W-:Y:S01]  /*10b0*/  IMAD.HI.U32 R4, R3, R17, RZ ;  /* 0x0000001103047227 */ /* 0x000fe200078e00ff */
[----:B------:R-:W-:Y:S02]  /*10c0*/  LOP3.LUT R22, R14, 0x1c, RZ, 0xfc, !PT ;  /* 0x0000001c0e167812 */ /* 0x000fe400078efcff */
[----:B------:R-:W-:Y:S02]  /*10d0*/  CS2R R84, SRZ ;  /* 0x0000000000547805 */ /* 0x000fe4000001ff00 */
[----:B------:R-:W-:Y:S01]  /*10e0*/  ISETP.GT.U32.AND P5, PT, R0, R9, PT ;  /* 0x000000090000720c */ /* 0x000fe20003fa4070 */
[----:B------:R-:W-:Y:S01]  /*10f0*/  @!P1 IMAD.IADD R7, R7, 0x1, -R0 ;  /* 0x0000000107079824 */ /* 0x000fe200078e0a00 */
[----:B------:R-:W-:Y:S01]  /*1100*/  ISETP.GE.AND P1, PT, R249, RZ, PT ;  /* 0x000000fff900720c */ /* 0x000fe20003f26270 */
[----:B------:R-:W-:Y:S01]  /*1110*/  IMAD.HI.U32 R2, R3, R15, RZ ;  /* 0x0000000f03027227 */ /* 0x000fe200078e00ff */
[----:B------:R-:W-:-:S02]  /*1120*/  IABS R57, R22 ;  /* 0x0000001600397213 */ /* 0x000fc40000000000 */
[----:B------:R-:W-:Y:S02]  /*1130*/  CS2R R86, SRZ ;  /* 0x0000000000567805 */ /* 0x000fe4000001ff00 */
[----:B------:R-:W-:Y:S01]  /*1140*/  ISETP.GT.U32.AND P3, PT, R0, R7, PT ;  /* 0x000000070000720c */ /* 0x000fe20003f64070 */
[----:B------:R-:W-:Y:S01]  /*1150*/  @!P0 IMAD.IADD R6, R6, 0x1, -R19 ;  /* 0x0000000106068824 */ /* 0x000fe200078e0a13 */
[----:B------:R-:W-:Y:S01]  /*1160*/  ISETP.NE.AND P0, PT, R12, RZ, PT ;  /* 0x000000ff0c00720c */ /* 0x000fe20003f05270 */
[----:B------:R-:W-:Y:S01]  /*1170*/  IMAD.MOV R4, RZ, RZ, -R4 ;  /* 0x000000ffff047224 */ /* 0x000fe200078e0a04 */
[C---:B------:R-:W-:Y:S01]  /*1180*/  LOP3.LUT R24, R14.reuse, 0x18, RZ, 0xfc, !PT ;  /* 0x000000180e187812 */ /* 0x040fe200078efcff */
[----:B------:R-:W-:Y:S01]  /*1190*/  IMAD.MOV R2, RZ, RZ, -R2 ;  /* 0x000000ffff027224 */ /* 0x000fe200078e0a02 */
[----:B------:R-:W-:Y:S01]  /*11a0*/  LOP3.LUT R26, R14, 0x14, RZ, 0xfc, !PT ;  /* 0x000000140e1a7812 */ /* 0x000fe200078efcff */
[--C-:B------:R-:W-:Y:S01]  /*11b0*/  @!P6 IMAD.IADD R11, R11, 0x1, -R0.reuse ;  /* 0x000000010b0be824 */ /* 0x100fe200078e0a00 */
[----:B------:R-:W-:Y:S01]  /*11c0*/  IABS R59, R24 ;  /* 0x00000018003b7213 */ /* 0x000fe20000000000 */
[----:B------:R-:W-:Y:S01]  /*11d0*/  IMAD R17, R0, R4, R17 ;  /* 0x0000000400117224 */ /* 0x000fe200078e0211 */
[----:B------:R-:W-:Y:S01]  /*11e0*/  LOP3.LUT R4, R14, 0x68, RZ, 0xfc, !PT ;  /* 0x000000680e047812 */ /* 0x000fe200078efcff */
[C---:B------:R-:W-:Y:S01]  /*11f0*/  IMAD R15, R0.reuse, R2, R15 ;  /* 0x00000002000f7224 */ /* 0x040fe200078e020f */
[----:B------:R-:W-:Y:S01]  /*1200*/  ISETP.GT.U32.AND P6, PT, R0, R11, PT ;  /* 0x0000000b0000720c */ /* 0x000fe20003fc4070 */
[----:B------:R-:W-:Y:S01]  /*1210*/  @!P3 IMAD.IADD R7, R7, 0x1, -R0 ;  /* 0x000000010707b824 */ /* 0x000fe200078e0a00 */
[----:B------:R-:W-:Y:S01]  /*1220*/  IABS R19, R4 ;  /* 0x0000000400137213 */ /* 0x000fe20000000000 */
[----:B------:R-:W-:Y:S01]  /*1230*/  IMAD.MOV.U32 R2, RZ, RZ, R6 ;  /* 0x000000ffff027224 */ /* 0x000fe200078e0006 */
[----:B------:R-:W-:Y:S01]  /*1240*/  LOP3.LUT R6, R14, 0x60, RZ, 0xfc, !PT ;  /* 0x000000600e067812 */ /* 0x000fe200078efcff */
[----:B------:R-:W-:Y:S01]  /*1250*/  @!P4 IMAD.MOV R7, RZ, RZ, -R7 ;  /* 0x000000ffff07c224 */ /* 0x000fe200078e0a07 */
[C---:B------:R-:W-:Y:S01]  /*1260*/  ISETP.GT.U32.AND P4, PT, R0.reuse, R17, PT ;  /* 0x000000110000720c */ /* 0x040fe20003f84070 */
[----:B------:R-:W-:Y:S01]  /*1270*/  @!P1 IMAD.MOV R2, RZ, RZ, -R2 ;  /* 0x000000ffff029224 */ /* 0x000fe200078e0a02 */
[----:B------:R-:W-:Y:S01]  /*1280*/  @!P0 LOP3.LUT R2, RZ, R12, RZ, 0x33, !PT ;  /* 0x0000000cff028212 */ /* 0x000fe200078e33ff */
[--C-:B------:R-:W-:Y:S01]  /*1290*/  @!P5 IMAD.IADD R9, R9, 0x1, -R0.reuse ;  /* 0x000000010909d824 */ /* 0x100fe200078e0a00 */
[----:B------:R-:W-:Y:S01]  /*12a0*/  ISETP.GT.U32.AND P0, PT, R0, R15, PT ;  /* 0x0000000f0000720c */ /* 0x000fe20003f04070 */
[----:B------:R-:W-:Y:S01]  /*12b0*/  ULDC UR13, c[0x0][0x238] ;  /* 0x00008e00000d7ab9 */ /* 0x000fe20000000800 */
[----:B------:R-:W-:Y:S01]  /*12c0*/  ISETP.GE.AND P1, PT, R20, RZ, PT ;  /* 0x000000ff1400720c */ /* 0x000fe20003f26270 */
[--C-:B------:R-:W-:Y:S01]  /*12d0*/  @!P6 IMAD.IADD R11, R11, 0x1, -R0.reuse ;  /* 0x000000010b0be824 */ /* 0x100fe200078e0a00 */
[----:B------:R-:W-:Y:S01]  /*12e0*/  ISETP.GE.AND P6, PT, R4, RZ, PT ;  /* 0x000000ff0400720c */ /* 0x000fe20003fc6270 */
[----:B------:R-:W-:Y:S01]  /*12f0*/  IMAD R2, R2, UR7, RZ ;  /* 0x0000000702027c24 */ /* 0x000fe2000f8e02ff */
[----:B------:R-:W-:Y:S01]  /*1300*/  ISETP.GT.U32.AND P5, PT, R0, R9, PT ;  /* 0x000000090000720c */ /* 0x000fe20003fa4070 */
[----:B------:R-:W-:Y:S01]  /*1310*/  UMOV UR7, 0x3fffffef ;  /* 0x3fffffef00077882 */ /* 0x000fe20000000000 */
[----:B------:R-:W-:Y:S01]  /*1320*/  LOP3.LUT R4, R14, 0x64, RZ, 0xfc, !PT ;  /* 0x000000640e047812 */ /* 0x000fe200078efcff */
[--C-:B------:R-:W-:Y:S01]  /*1330*/  @!P4 IMAD.IADD R17, R17, 0x1, -R0.reuse ;  /* 0x000000011111c824 */ /* 0x100fe200078e0a00 */
[----:B------:R-:W-:Y:S01]  /*1340*/  IABS R23, R6 ;  /* 0x0000000600177213 */ /* 0x000fe20000000000 */
[----:B------:R-:W-:Y:S01]  /*1350*/  UMOV UR11, 0xc0000010 ;  /* 0xc0000010000b7882 */ /* 0x000fe20000000000 */
[----:B------:R-:W-:Y:S01]  /*1360*/  IABS R21, R4 ;  /* 0x0000000400157213 */ /* 0x000fe20000000000 */
[----:B------:R-:W-:Y:S01]  /*1370*/  @!P0 IMAD.IADD R15, R15, 0x1, -R0 ;  /* 0x000000010f0f8824 */ /* 0x000fe200078e0a00 */
[----:B------:R-:W-:Y:S01]  /*1380*/  ISETP.GE.AND P0, PT, R4, RZ, PT ;  /* 0x000000ff0400720c */ /* 0x000fe20003f06270 */
[----:B------:R-:W-:Y:S01]  /*1390*/  IMAD.HI.U32 R4, R3, R19, RZ ;  /* 0x0000001303047227 */ /* 0x000fe200078e00ff */
[----:B------:R-:W-:-:S02]  /*13a0*/  ISETP.GT.U32.AND P4, PT, R0, R17, PT ;  /* 0x000000110000720c */ /* 0x000fc40003f84070 */
[----:B------:R-:W-:Y:S01]  /*13b0*/  ISETP.GE.AND P3, PT, R8, RZ, PT ;  /* 0x000000ff0800720c */ /* 0x000fe20003f66270 */
[----:B------:R-:W-:Y:S01]  /*13c0*/  IMAD.MOV R4, RZ, RZ, -R4 ;  /* 0x000000ffff047224 */ /* 0x000fe200078e0a04 */
[----:B------:R-:W-:Y:S01]  /*13d0*/  LOP3.LUT R8, R14, 0x5c, RZ, 0xfc, !PT ;  /* 0x0000005c0e087812 */ /* 0x000fe200078efcff */
[--C-:B------:R-:W-:Y:S01]  /*13e0*/  @!P5 IMAD.IADD R9, R9, 0x1, -R0.reuse ;  /* 0x000000010909d824 */ /* 0x100fe200078e0a00 */
[----:B------:R-:W-:Y:S01]  /*13f0*/  ISETP.GE.AND P5, PT, R10, RZ, PT ;  /* 0x000000ff0a00720c */ /* 0x000fe20003fa6270 */
[----:B------:R-:W-:Y:S01]  /*1400*/  IMAD R19, R0, R4, R19 ;  /* 0x0000000400137224 */ /* 0x000fe200078e0213 */
[----:B------:R-:W-:Y:S01]  /*1410*/  LOP3.LUT R10, R14, 0x58, RZ, 0xfc, !PT ;  /* 0x000000580e0a7812 */ /* 0x000fe200078efcff */
[----:B------:R-:W-:Y:S01]  /*1420*/  @!P2 IMAD.MOV R9, RZ, RZ, -R9 ;  /* 0x000000ffff09a224 */ /* 0x000fe200078e0a09 */
[----:B------:R-:W-:Y:S01]  /*1430*/  ISETP.GT.U32.AND P2, PT, R0, R15, PT ;  /* 0x0000000f0000720c */ /* 0x000fe20003f44070 */
[----:B------:R-:W-:Y:S01]  /*1440*/  @!P1 IMAD.MOV R11, RZ, RZ, -R11 ;  /* 0x000000ffff0b9224 */ /* 0x000fe200078e0a0b */
[----:B------:R-:W-:Y:S01]  /*1450*/  ISETP.GE.AND P1, PT, R6, RZ, PT ;  /* 0x000000ff0600720c */ /* 0x000fe20003f26270 */
[----:B------:R-:W-:Y:S01]  /*1460*/  @!P4 IMAD.IADD R17, R17, 0x1, -R0 ;  /* 0x000000011111c824 */ /* 0x000fe200078e0a00 */
[----:B------:R-:W-:Y:S01]  /*1470*/  ISETP.GT.U32.AND P4, PT, R0, R19, PT ;  /* 0x000000130000720c */ /* 0x000fe20003f84070 */
[----:B------:R-:W-:Y:S01]  /*1480*/  IMAD.HI.U32 R6, R3, R23, RZ ;  /* 0x0000001703067227 */ /* 0x000fe200078e00ff */
[----:B------:R-:W-:-:S02]  /*1490*/  IABS R27, R10 ;  /* 0x0000000a001b7213 */ /* 0x000fc40000000000 */
[----:B------:R-:W-:Y:S01]  /*14a0*/  IABS R25, R8 ;  /* 0x0000000800197213 */ /* 0x000fe20000000000 */
[----:B------:R-:W-:Y:S01]  /*14b0*/  IMAD.HI.U32 R4, R3, R21, RZ ;  /* 0x0000001503047227 */ /* 0x000fe200078e00ff */
[C---:B------:R-:W-:Y:S02]  /*14c0*/  LOP3.LUT R12, R14.reuse, 0x54, RZ, 0xfc, !PT ;  /* 0x000000540e0c7812 */ /* 0x040fe400078efcff */
[----:B------:R-:W-:Y:S01]  /*14d0*/  LOP3.LUT R20, R14, 0x20, RZ, 0xfc, !PT ;  /* 0x000000200e147812 */ /* 0x000fe200078efcff */
[----:B------:R-:W-:Y:S01]  /*14e0*/  IMAD.MOV R6, RZ, RZ, -R6 ;  /* 0x000000ffff067224 */ /* 0x000fe200078e0a06 */
[----:B------:R-:W-:Y:S01]  /*14f0*/  IABS R29, R12 ;  /* 0x0000000c001d7213 */ /* 0x000fe20000000000 */
[----:B------:R-:W-:Y:S01]  /*1500*/  IMAD.MOV R4, RZ, RZ, -R4 ;  /* 0x000000ffff047224 */ /* 0x000fe200078e0a04 */
[----:B------:R-:W-:Y:S01]  /*1510*/  IABS R55, R20 ;  /* 0x0000001400377213 */ /* 0x000fe20000000000 */
[----:B------:R-:W-:Y:S01]  /*1520*/  IMAD R23, R0, R6, R23 ;  /* 0x0000000600177224 */ /* 0x000fe200078e0217 */
[----:B------:R-:W-:Y:S01]  /*1530*/  LOP3.LUT R28, R14, 0xc, RZ, 0xfc, !PT ;  /* 0x0000000c0e1c7812 */ /* 0x000fe200078efcff */
[--C-:B------:R-:W-:Y:S01]  /*1540*/  @!P2 IMAD.IADD R15, R15, 0x1, -R0.reuse ;  /* 0x000000010f0fa824 */ /* 0x100fe200078e0a00 */
[----:B------:R-:W-:Y:S01]  /*1550*/  ISETP.GE.AND P2, PT, R8, RZ, PT ;  /* 0x000000ff0800720c */ /* 0x000fe20003f46270 */
[C---:B------:R-:W-:Y:S01]  /*1560*/  IMAD R21, R0.reuse, R4, R21 ;  /* 0x0000000400157224 */ /* 0x040fe200078e0215 */
[----:B------:R-:W-:Y:S01]  /*1570*/  IABS R61, R26 ;  /* 0x0000001a003d7213 */ /* 0x000fe20000000000 */
[----:B------:R-:W-:Y:S01]  /*1580*/  @!P4 IMAD.IADD R19, R19, 0x1, -R0 ;  /* 0x000000011313c824 */ /* 0x000fe200078e0a00 */
[----:B------:R-:W-:Y:S01]  /*1590*/  IABS R65, R28 ;  /* 0x0000001c00417213 */ /* 0x000fe20000000000 */
[----:B------:R-:W-:Y:S01]  /*15a0*/  @!P5 IMAD.MOV R17, RZ, RZ, -R17 ;  /* 0x000000ffff11d224 */ /* 0x000fe200078e0a11 */
[C---:B------:R-:W-:Y:S01]  /*15b0*/  ISETP.GT.U32.AND P5, PT, R0.reuse, R23, PT ;  /* 0x000000170000720c */ /* 0x040fe20003fa4070 */
[----:B------:R-:W-:Y:S01]  /*15c0*/  @!P3 IMAD.MOV R15, RZ, RZ, -R15 ;  /* 0x000000ffff0fb224 */ /* 0x000fe200078e0a0f */
[C---:B------:R-:W-:Y:S01]  /*15d0*/  ISETP.GT.U32.AND P4, PT, R0.reuse, R19, PT ;  /* 0x000000130000720c */ /* 0x040fe20003f84070 */
[----:B------:R-:W-:Y:S01]  /*15e0*/  IMAD.HI.U32 R6, R3, R27, RZ ;  /* 0x0000001b03067227 */ /* 0x000fe200078e00ff */
[----:B------:R-:W-:-:S02]  /*15f0*/  ISETP.GT.U32.AND P3, PT, R0, R21, PT ;  /* 0x000000150000720c */ /* 0x000fc40003f64070 */
[----:B------:R-:W-:Y:S01]  /*1600*/  LOP3.LUT R30, R14, 0x8, RZ, 0xfc, !PT ;  /* 0x000000080e1e7812 */ /* 0x000fe200078efcff */
[----:B------:R-:W-:Y:S01]  /*1610*/  IMAD.HI.U32 R4, R3, R25, RZ ;  /* 0x0000001903047227 */ /* 0x000fe200078e00ff */
[----:B------:R-:W-:Y:S02]  /*1620*/  IABS R69, R14 ;  /* 0x0000000e00457213 */ /* 0x000fe40000000000 */
[----:B------:R-:W-:Y:S01]  /*1630*/  IABS R67, R30 ;  /* 0x0000001e00437213 */ /* 0x000fe20000000000 */
[----:B------:R-:W-:Y:S01]  /*1640*/  IMAD.MOV R6, RZ, RZ, -R6 ;  /* 0x000000ffff067224 */ /* 0x000fe200078e0a06 */
[----:B------:R-:W-:Y:S01]  /*1650*/  SHF.R.S32.HI R5, RZ, 0x5, R5 ;  /* 0x00000005ff057819 */ /* 0x000fe20000011405 */
[----:B------:R-:W-:Y:S02]  /*1660*/  @!P5 IMAD.IADD R23, R23, 0x1, -R0 ;  /* 0x000000011717d824 */ /* 0x000fe400078e0a00 */
[----:B------:R-:W-:Y:S02]  /*1670*/  IMAD.MOV R4, RZ, RZ, -R4 ;  /* 0x000000ffff047224 */ /* 0x000fe400078e0a04 */
[C---:B------:R-:W-:Y:S01]  /*1680*/  IMAD R27, R0.reuse, R6, R27 ;  /* 0x00000006001b7224 */ /* 0x040fe200078e021b */
[----:B------:R-:W-:Y:S01]  /*1690*/  ISETP.GT.U32.AND P5, PT, R0, R23, PT ;  /* 0x000000170000720c */ /* 0x000fe20003fa4070 */
[----:B------:R-:W-:-:S02]  /*16a0*/  @!P4 IMAD.IADD R19, R19, 0x1, -R0 ;  /* 0x000000011313c824 */ /* 0x000fc400078e0a00 */
[----:B------:R-:W-:Y:S02]  /*16b0*/  @!P3 IMAD.IADD R21, R21, 0x1, -R0 ;  /* 0x000000011515b824 */ /* 0x000fe400078e0a00 */
[C---:B------:R-:W-:Y:S02]  /*16c0*/  IMAD R25, R0.reuse, R4, R25 ;  /* 0x0000000400197224 */ /* 0x040fe400078e0219 */
[----:B------:R-:W-:Y:S01]  /*16d0*/  @!P6 IMAD.MOV R19, RZ, RZ, -R19 ;  /* 0x000000ffff13e224 */ /* 0x000fe200078e0a13 */
[C---:B------:R-:W-:Y:S01]  /*16e0*/  ISETP.GT.U32.AND P3, PT, R0.reuse, R21, PT ;  /* 0x000000150000720c */ /* 0x040fe20003f64070 */
[C---:B------:R-:W-:Y:S01]  /*16f0*/  IMAD.HI.U32 R4, R3.reuse, R31, RZ ;  /* 0x0000001f03047227 */ /* 0x040fe200078e00ff */
[C---:B------:R-:W-:Y:S02]  /*1700*/  ISETP.GT.U32.AND P6, PT, R0.reuse, R27, PT ;  /* 0x0000001b0000720c */ /* 0x040fe40003fc4070 */
[----:B------:R-:W-:Y:S01]  /*1710*/  ISETP.GT.U32.AND P4, PT, R0, R25, PT ;  /* 0x000000190000720c */ /* 0x000fe20003f84070 */
[----:B------:R-:W-:-:S04]  /*1720*/  IMAD.HI.U32 R8, R3, R29, RZ ;  /* 0x0000001d03087227 */ /* 0x000fc800078e00ff */
[----:B------:R-:W-:Y:S02]  /*1730*/  IMAD.MOV R4, RZ, RZ, -R4 ;  /* 0x000000ffff047224 */ /* 0x000fe400078e0a04 */
[----:B------:R-:W-:Y:S02]  /*1740*/  IMAD.MOV R8, RZ, RZ, -R8 ;  /* 0x000000ffff087224 */ /* 0x000fe400078e0a08 */
[C---:B------:R-:W-:Y:S02]  /*1750*/  IMAD R31, R0.reuse, R4, R31 ;  /* 0x00000004001f7224 */ /* 0x040fe400078e021f */
[----:B------:R-:W-:Y:S01]  /*1760*/  IMAD R29, R0, R8, R29 ;  /* 0x00000008001d7224 */ /* 0x000fe200078e021d */
[----:B------:R-:W-:Y:S01]  /*1770*/  LOP3.LUT R8, R14, 0x4c, RZ, 0xfc, !PT ;  /* 0x0000004c0e087812 */ /* 0x000fe200078efcff */
[--C-:B------:R-:W-:Y:S01]  /*1780*/  @!P5 IMAD.IADD R23, R23, 0x1, -R0.reuse ;  /* 0x000000011717d824 */ /* 0x100fe200078e0a00 */
[----:B------:R-:W-:Y:S01]  /*1790*/  ISETP.GT.U32.AND P5, PT, R0, R31, PT ;  /* 0x0000001f0000720c */ /* 0x000fe20003fa4070 */
[--C-:B------:R-:W-:Y:S01]  /*17a0*/  @!P3 IMAD.IADD R21, R21, 0x1, -R0.reuse ;  /* 0x000000011515b824 */ /* 0x100fe200078e0a00 */
[----:B------:R-:W-:Y:S01]  /*17b0*/  IABS R33, R8 ;  /* 0x0000000800217213 */ /* 0x000fe20000000000 */
[----:B------:R-:W-:Y:S01]  /*17c0*/  @!P6 IMAD.IADD R27, R27, 0x1, -R0 ;  /* 0x000000011b1be824 */ /* 0x000fe200078e0a00 */
[----:B------:R-:W-:Y:S01]  /*17d0*/  ISETP.GE.AND P6, PT, R10, RZ, PT ;  /* 0x000000ff0a00720c */ /* 0x000fe20003fc6270 */
[----:B------:R-:W-:Y:S01]  /*17e0*/  @!P0 IMAD.MOV R21, RZ, RZ, -R21 ;  /* 0x000000ffff158224 */ /* 0x000fe200078e0a15 */
[C---:B------:R-:W-:Y:S01]  /*17f0*/  ISETP.GT.U32.AND P3, PT, R0.reuse, R29, PT ;  /* 0x0000001d0000720c */ /* 0x040fe20003f64070 */
[----:B------:R-:W-:Y:S01]  /*1800*/  IMAD.HI.U32 R4, R3, R33, RZ ;  /* 0x0000002103047227 */ /* 0x000fe200078e00ff */
[----:B------:R-:W-:-:S02]  /*1810*/  ISETP.GT.U32.AND P0, PT, R0, R27, PT ;  /* 0x0000001b0000720c */ /* 0x000fc40003f04070 */
[----:B------:R-:W-:Y:S01]  /*1820*/  LOP3.LUT R10, R14, 0x34, RZ, 0xfc, !PT ;  /* 0x000000340e0a7812 */ /* 0x000fe200078efcff */
[----:B------:R-:W-:-:S03]  /*1830*/  IMAD.HI.U32 R6, R3, R35, RZ ;  /* 0x0000002303067227 */ /* 0x000fc600078e00ff */
[----:B------:R-:W-:Y:S01]  /*1840*/  IABS R45, R10 ;  /* 0x0000000a002d7213 */ /* 0x000fe20000000000 */
[----:B------:R-:W-:Y:S02]  /*1850*/  IMAD.MOV R4, RZ, RZ, -R4 ;  /* 0x000000ffff047224 */ /* 0x000fe400078e0a04 */
[----:B------:R-:W-:Y:S02]  /*1860*/  @!P5 IMAD.IADD R31, R31, 0x1, -R0 ;  /* 0x000000011f1fd824 */ /* 0x000fe400078e0a00 */
[----:B------:R-:W-:Y:S02]  /*1870*/  IMAD.MOV R6, RZ, RZ, -R6 ;  /* 0x000000ffff067224 */ /* 0x000fe400078e0a06 */
[C---:B------:R-:W-:Y:S01]  /*1880*/  IMAD R33, R0.reuse, R4, R33 ;  /* 0x0000000400217224 */ /* 0x040fe200078e0221 */
[C---:B------:R-:W-:Y:S01]  /*1890*/  ISETP.GT.U32.AND P5, PT, R0.reuse, R31, PT ;  /* 0x0000001f0000720c */ /* 0x040fe20003fa4070 */
[----:B------:R-:W-:Y:S01]  /*18a0*/  IMAD R35, R0, R6, R35 ;  /* 0x0000000600237224 */ /* 0x000fe200078e0223 */
[----:B------:R-:W-:Y:S01]  /*18b0*/  LOP3.LUT R4, R14, 0x44, RZ, 0xfc, !PT ;  /* 0x000000440e047812 */ /* 0x000fe200078efcff */
[--C-:B------:R-:W-:Y:S01]  /*18c0*/  @!P0 IMAD.IADD R27, R27, 0x1, -R0.reuse ;  /* 0x000000011b1b8824 */ /* 0x100fe200078e0a00 */
[C---:B------:R-:W-:Y:S01]  /*18d0*/  ISETP.GT.U32.AND P0, PT, R0.reuse, R33, PT ;  /* 0x000000210000720c */ /* 0x040fe20003f04070 */
[--C-:B------:R-:W-:Y:S01]  /*18e0*/  @!P4 IMAD.IADD R25, R25, 0x1, -R0.reuse ;  /* 0x000000011919c824 */ /* 0x100fe200078e0a00 */
[----:B------:R-:W-:Y:S01]  /*18f0*/  IABS R37, R4 ;  /* 0x0000000400257213 */ /* 0x000fe20000000000 */
[----:B------:R-:W-:Y:S01]  /*1900*/  @!P6 IMAD.MOV R27, RZ, RZ, -R27 ;  /* 0x000000ffff1be224 */ /* 0x000fe200078e0a1b */
[C---:B------:R-:W-:Y:S01]  /*1910*/  ISETP.GT.U32.AND P6, PT, R0.reuse, R35, PT ;  /* 0x000000230000720c */ /* 0x040fe20003fc4070 */
[--C-:B------:R-:W-:Y:S01]  /*1920*/  @!P3 IMAD.IADD R29, R29, 0x1, -R0.reuse ;  /* 0x000000011d1db824 */ /* 0x100fe200078e0a00 */
[----:B------:R-:W-:Y:S01]  /*1930*/  ISETP.GT.U32.AND P4, PT, R0, R25, PT ;  /* 0x000000190000720c */ /* 0x000fe20003f84070 */
[----:B------:R-:W-:Y:S01]  /*1940*/  @!P1 IMAD.MOV R23, RZ, RZ, -R23 ;  /* 0x000000ffff179224 */ /* 0x000fe200078e0a17 */
[----:B------:R-:W-:Y:S01]  /*1950*/  LOP3.LUT R6, R14, 0x40, RZ, 0xfc, !PT ;  /* 0x000000400e067812 */ /* 0x000fe200078efcff */
[----:B------:R-:W-:Y:S01]  /*1960*/  @!P5 IMAD.IADD R31, R31, 0x1, -R0 ;  /* 0x000000011f1fd824 */ /* 0x000fe200078e0a00 */
[----:B------:R-:W-:Y:S01]  /*1970*/  ISETP.GE.AND P5, PT, R4, RZ, PT ;  /* 0x000000ff0400720c */ /* 0x000fe20003fa6270 */
[----:B------:R-:W-:Y:S01]  /*1980*/  IMAD.HI.U32 R4, R3, R37, RZ ;  /* 0x0000002503047227 */ /* 0x000fe200078e00ff */
[----:B------:R-:W-:-:S02]  /*1990*/  IABS R39, R6 ;  /* 0x0000000600277213 */ /* 0x000fc40000000000 */
[----:B------:R-:W-:Y:S01]  /*19a0*/  ISETP.GT.U32.AND P1, PT, R0, R29, PT ;  /* 0x0000001d0000720c */ /* 0x000fe20003f24070 */
[--C-:B------:R-:W-:Y:S01]  /*19b0*/  @!P0 IMAD.IADD R33, R33, 0x1, -R0.reuse ;  /* 0x0000000121218824 */ /* 0x100fe200078e0a00 */
[----:B------:R-:W-:Y:S01]  /*19c0*/  ISETP.GE.AND P0, PT, R6, RZ, PT ;  /* 0x000000ff0600720c */ /* 0x000fe20003f06270 */
[----:B------:R-:W-:Y:S01]  /*19d0*/  @!P6 IMAD.IADD R35, R35, 0x1, -R0 ;  /* 0x000000012323e824 */ /* 0x000fe200078e0a00 */
[----:B------:R-:W-:Y:S01]  /*19e0*/  ISETP.GE.AND P3, PT, R16, RZ, PT ;  /* 0x000000ff1000720c */ /* 0x000fe20003f66270 */
[----:B------:R-:W-:Y:S01]  /*19f0*/  IMAD.MOV R6, RZ, RZ, -R4 ;  /* 0x000000ffff067224 */ /* 0x000fe200078e0a04 */
[----:B------:R-:W-:Y:S01]  /*1a00*/  ISETP.GT.U32.AND P6, PT, R0, R33, PT ;  /* 0x000000210000720c */ /* 0x000fe20003fc4070 */
[----:B------:R-:W-:Y:S01]  /*1a10*/  IMAD.HI.U32 R4, R3, R39, RZ ;  /* 0x0000002703047227 */ /* 0x000fe200078e00ff */
[----:B------:R-:W-:-:S03]  /*1a20*/  LOP3.LUT R16, R14, 0x28, RZ, 0xfc, !PT ;  /* 0x000000280e107812 */ /* 0x000fc600078efcff */
[----:B------:R-:W-:Y:S01]  /*1a30*/  @!P4 IMAD.IADD R25, R25, 0x1, -R0 ;  /* 0x000000011919c824 */ /* 0x000fe200078e0a00 */
[----:B------:R-:W-:Y:S01]  /*1a40*/  ISETP.GE.AND P4, PT, R12, RZ, PT ;  /* 0x000000ff0c00720c */ /* 0x000fe20003f86270 */
[----:B------:R-:W-:Y:S01]  /*1a50*/  IMAD.MOV R4, RZ, RZ, -R4 ;  /* 0x000000ffff047224 */ /* 0x000fe200078e0a04 */
        /* <DEDUP_REMOVED lines=9> */
[----:B------:R-:W-:Y:S01]  /*1af0*/  IMAD R37, R0, R6, R37 ;  /* 0x0000000600257224 */ /* 0x000fe200078e0225 */
[----:B------:R-:W-:Y:S01]  /*1b00*/  ISETP.GE.AND P2, PT, R8, RZ, PT ;  /* 0x000000ff0800720c */ /* 0x000fe20003f46270 */
[----:B------:R-:W-:Y:S01]  /*1b10*/  @!P4 IMAD.MOV R29, RZ, RZ, -R29 ;  /* 0x000000ffff1dc224 */ /* 0x000fe200078e0a1d */
[----:B------:R-:W-:Y:S01]  /*1b20*/  ISETP.GT.U32.AND P4, PT, R0, R35, PT ;  /* 0x000000230000720c */ /* 0x000fe20003f84070 */
[----:B------:R-:W-:Y:S01]  /*1b30*/  @!P3 IMAD.MOV R31, RZ, RZ, -R31 ;  /* 0x000000ffff1fb224 */ /* 0x000fe200078e0a1f */
[----:B------:R-:W-:-:S02]  /*1b40*/  LOP3.LUT R8, R14, 0x38, RZ, 0xfc, !PT ;  /* 0x000000380e087812 */ /* 0x000fc400078efcff */
[----:B------:R-:W-:Y:S02]  /*1b50*/  LOP3.LUT R6, R14, 0x3c, RZ, 0xfc, !PT ;  /* 0x0000003c0e067812 */ /* 0x000fe400078efcff */
[----:B------:R-:W-:Y:S02]  /*1b60*/  ISETP.GT.U32.AND P3, PT, R0, R37, PT ;  /* 0x000000250000720c */ /* 0x000fe40003f64070 */
[----:B------:R-:W-:Y:S01]  /*1b70*/  IABS R43, R8 ;  /* 0x00000008002b7213 */ /* 0x000fe20000000000 */
[--C-:B------:R-:W-:Y:S01]  /*1b80*/  @!P6 IMAD.IADD R39, R39, 0x1, -R0.reuse ;  /* 0x000000012727e824 */ /* 0x100fe200078e0a00 */
[----:B------:R-:W-:Y:S01]  /*1b90*/  IABS R41, R6 ;  /* 0x0000000600297213 */ /* 0x000fe20000000000 */
[----:B------:R-:W-:Y:S01]  /*1ba0*/  @!P2 IMAD.MOV R33, RZ, RZ, -R33 ;  /* 0x000000ffff21a224 */ /* 0x000fe200078e0a21 */
[----:B------:R-:W-:Y:S01]  /*1bb0*/  LOP3.LUT R18, R14, 0x24, RZ, 0xfc, !PT ;  /* 0x000000240e127812 */ /* 0x000fe200078efcff */
[----:B------:R-:W-:Y:S01]  /*1bc0*/  @!P4 IMAD.IADD R35, R35, 0x1, -R0 ;  /* 0x000000012323c824 */ /* 0x000fe200078e0a00 */
[----:B------:R-:W-:Y:S01]  /*1bd0*/  ISETP.GE.AND P4, PT, R6, RZ, PT ;  /* 0x000000ff0600720c */ /* 0x000fe20003f86270 */
[----:B------:R-:W-:Y:S01]  /*1be0*/  IMAD.HI.U32 R6, R3, R43, RZ ;  /* 0x0000002b03067227 */ /* 0x000fe200078e00ff */
[----:B------:R-:W-:-:S02]  /*1bf0*/  ISETP.GT.U32.AND P6, PT, R0, R39, PT ;  /* 0x000000270000720c */ /* 0x000fc40003fc4070 */
[----:B------:R-:W-:Y:S01]  /*1c00*/  IABS R53, R18 ;  /* 0x0000001200357213 */ /* 0x000fe20000000000 */
[----:B------:R-:W-:Y:S02]  /*1c10*/  IMAD.MOV R6, RZ, RZ, -R6 ;  /* 0x000000ffff067224 */ /* 0x000fe400078e0a06 */
[----:B------:R-:W-:Y:S01]  /*1c20*/  @!P3 IMAD.IADD R37, R37, 0x1, -R0 ;  /* 0x000000012525b824 */ /* 0x000fe200078e0a00 */
[----:B------:R-:W-:Y:S01]  /*1c30*/  ISETP.GE.AND P3, PT, R8, RZ, PT ;  /* 0x000000ff0800720c */ /* 0x000fe20003f66270 */
[C---:B------:R-:W-:Y:S02]  /*1c40*/  IMAD R43, R0.reuse, R6, R43 ;  /* 0x00000006002b7224 */ /* 0x040fe400078e022b */
[----:B------:R-:W-:Y:S01]  /*1c50*/  IMAD.HI.U32 R4, R3, R41, RZ ;  /* 0x0000002903047227 */ /* 0x000fe200078e00ff */
[----:B------:R-:W-:-:S03]  /*1c60*/  ISETP.GT.U32.AND P2, PT, R0, R37, PT ;  /* 0x000000250000720c */ /* 0x000fc60003f44070 */
[----:B------:R-:W-:Y:S01]  /*1c70*/  @!P6 IMAD.IADD R39, R39, 0x1, -R0 ;  /* 0x000000012727e824 */ /* 0x000fe200078e0a00 */
[----:B------:R-:W-:Y:S01]  /*1c80*/  ISETP.GT.U32.AND P6, PT, R0, R43, PT ;  /* 0x0000002b0000720c */ /* 0x000fe20003fc4070 */
[----:B------:R-:W-:Y:S02]  /*1c90*/  IMAD.MOV R4, RZ, RZ, -R4 ;  /* 0x000000ffff047224 */ /* 0x000fe400078e0a04 */
[----:B------:R-:W-:-:S04]  /*1ca0*/  IMAD.HI.U32 R8, R3, R45, RZ ;  /* 0x0000002d03087227 */ /* 0x000fc800078e00ff */
[----:B------:R-:W-:Y:S01]  /*1cb0*/  IMAD R41, R0, R4, R41 ;  /* 0x0000000400297224 */ /* 0x000fe200078e0229 */
[----:B------:R-:W-:Y:S01]  /*1cc0*/  LOP3.LUT R4, R14, 0x30, RZ, 0xfc, !PT ;  /* 0x000000300e047812 */ /* 0x000fe200078efcff */
[----:B------:R-:W-:Y:S02]  /*1cd0*/  @!P2 IMAD.IADD R37, R37, 0x1, -R0 ;  /* 0x000000012525a824 */ /* 0x000fe400078e0a00 */
[----:B------:R-:W-:Y:S01]  /*1ce0*/  IMAD.MOV R8, RZ, RZ, -R8 ;  /* 0x000000ffff087224 */ /* 0x000fe200078e0a08 */
[----:B------:R-:W-:Y:S01]  /*1cf0*/  ISETP.GT.U32.AND P2, PT, R0, R41, PT ;  /* 0x000000290000720c */ /* 0x000fe20003f44070 */
[----:B------:R-:W-:Y:S01]  /*1d00*/  @!P6 IMAD.IADD R43, R43, 0x1, -R0 ;  /* 0x000000012b2be824 */ /* 0x000fe200078e0a00 */
[----:B------:R-:W-:Y:S01]  /*1d10*/  IABS R47, R4 ;  /* 0x00000004002f7213 */ /* 0x000fe20000000000 */
[----:B------:R-:W-:Y:S01]  /*1d20*/  @!P5 IMAD.MOV R37, RZ, RZ, -R37 ;  /* 0x000000ffff25d224 */ /* 0x000fe200078e0a25 */
[----:B------:R-:W-:Y:S01]  /*1d30*/  ISETP.GE.AND P5, PT, R4, RZ, PT ;  /* 0x000000ff0400720c */ /* 0x000fe20003fa6270 */
[C---:B------:R-:W-:Y:S01]  /*1d40*/  IMAD R45, R0.reuse, R8, R45 ;  /* 0x00000008002d7224 */ /* 0x040fe200078e022d */
[----:B------:R-:W-:Y:S01]  /*1d50*/  ISETP.GT.U32.AND P6, PT, R0, R43, PT ;  /* 0x0000002b0000720c */ /* 0x000fe20003fc4070 */
[----:B------:R-:W-:-:S04]  /*1d60*/  IMAD.HI.U32 R4, R3, R47, RZ ;  /* 0x0000002f03047227 */ /* 0x000fc800078e00ff */
[----:B------:R-:W-:Y:S01]  /*1d70*/  @!P1 IMAD.MOV R35, RZ, RZ, -R35 ;  /* 0x000000ffff239224 */ /* 0x000fe200078e0a23 */
[----:B------:R-:W-:Y:S01]  /*1d80*/  ISETP.GE.AND P1, PT, R10, RZ, PT ;  /* 0x000000ff0a00720c */ /* 0x000fe20003f26270 */
[----:B------:R-:W-:Y:S01]  /*1d90*/  @!P0 IMAD.MOV R39, RZ, RZ, -R39 ;  /* 0x000000ffff278224 */ /* 0x000fe200078e0a27 */
[C---:B------:R-:W-:Y:S01]  /*1da0*/  ISETP.GT.U32.AND P0, PT, R0.reuse, R45, PT ;  /* 0x0000002d0000720c */ /* 0x040fe20003f04070 */
[----:B------:R-:W-:Y:S02]  /*1db0*/  IMAD.MOV R10, RZ, RZ, -R4 ;  /* 0x000000ffff0a7224 */ /* 0x000fe400078e0a04 */
[--C-:B------:R-:W-:Y:S02]  /*1dc0*/  @!P2 IMAD.IADD R41, R41, 0x1, -R0.reuse ;  /* 0x000000012929a824 */ /* 0x100fe400078e0a00 */
[C---:B------:R-:W-:Y:S02]  /*1dd0*/  IMAD R47, R0.reuse, R10, R47 ;  /* 0x0000000a002f7224 */ /* 0x040fe400078e022f */
[----:B------:R-:W-:Y:S01]  /*1de0*/  @!P6 IMAD.IADD R43, R43, 0x1, -R0 ;  /* 0x000000012b2be824 */ /* 0x000fe200078e0a00 */
[C---:B------:R-:W-:Y:S01]  /*1df0*/  ISETP.GT.U32.AND P2, PT, R0.reuse, R41, PT ;  /* 0x000000290000720c */ /* 0x040fe20003f44070 */
[----:B------:R-:W-:Y:S01]  /*1e00*/  IMAD.HI.U32 R6, R3, R49, RZ ;  /* 0x0000003103067227 */ /* 0x000fe200078e00ff */
[----:B------:R-:W-:-:S03]  /*1e10*/  ISETP.GT.U32.AND P6, PT, R0, R47, PT ;  /* 0x0000002f0000720c */ /* 0x000fc60003fc4070 */
[----:B------:R-:W-:Y:S02]  /*1e20*/  @!P0 IMAD.IADD R45, R45, 0x1, -R0 ;  /* 0x000000012d2d8824 */ /* 0x000fe400078e0a00 */
[----:B------:R-:W-:-:S03]  /*1e30*/  IMAD.HI.U32 R8, R3, R51, RZ ;  /* 0x0000003303087227 */ /* 0x000fc600078e00ff */
[----:B------:R-:W-:Y:S01]  /*1e40*/  ISETP.GT.U32.AND P0, PT, R0, R45, PT ;  /* 0x0000002d0000720c */ /* 0x000fe20003f04070 */
[----:B------:R-:W-:Y:S02]  /*1e50*/  IMAD.MOV R6, RZ, RZ, -R6 ;  /* 0x000000ffff067224 */ /* 0x000fe400078e0a06 */
[--C-:B------:R-:W-:Y:S01]  /*1e60*/  @!P2 IMAD.IADD R41, R41, 0x1, -R0.reuse ;  /* 0x000000012929a824 */ /* 0x100fe200078e0a00 */
[----:B------:R-:W-:Y:S01]  /*1e70*/  ISETP.GE.AND P2, PT, R12, RZ, PT ;  /* 0x000000ff0c00720c */ /* 0x000fe20003f46270 */
[----:B------:R-:W-:Y:S02]  /*1e80*/  @!P6 IMAD.IADD R47, R47, 0x1, -R0 ;  /* 0x000000012f2fe824 */ /* 0x000fe400078e0a00 */
[----:B------:R-:W-:Y:S02]  /*1e90*/  IMAD.MOV R8, RZ, RZ, -R8 ;  /* 0x000000ffff087224 */ /* 0x000fe400078e0a08 */
[----:B------:R-:W-:Y:S01]  /*1ea0*/  @!P4 IMAD.MOV R41, RZ, RZ, -R41 ;  /* 0x000000ffff29c224 */ /* 0x000fe200078e0a29 */
[C---:B------:R-:W-:Y:S01]  /*1eb0*/  ISETP.GT.U32.AND P4, PT, R0.reuse, R47, PT ;  /* 0x0000002f0000720c */ /* 0x040fe20003f84070 */
[----:B------:R-:W-:-:S02]  /*1ec0*/  IMAD R49, R0, R6, R49 ;  /* 0x0000000600317224 */ /* 0x000fc400078e0231 */
[----:B------:R-:W-:-:S04]  /*1ed0*/  IMAD.HI.U32 R4, R3, R53, RZ ;  /* 0x0000003503047227 */ /* 0x000fc800078e00ff */
[C---:B------:R-:W-:Y:S02]  /*1ee0*/  IMAD R51, R0.reuse, R8, R51 ;  /* 0x0000000800337224 */ /* 0x040fe400078e0233 */
[----:B------:R-:W-:Y:S01]  /*1ef0*/  @!P0 IMAD.IADD R45, R45, 0x1, -R0 ;  /* 0x000000012d2d8824 */ /* 0x000fe200078e0a00 */
[C---:B------:R-:W-:Y:S01]  /*1f00*/  ISETP.GT.U32.AND P0, PT, R0.reuse, R49, PT ;  /* 0x000000310000720c */ /* 0x040fe20003f04070 */
[----:B------:R-:W-:Y:S01]  /*1f10*/  IMAD.MOV R4, RZ, RZ, -R4 ;  /* 0x000000ffff047224 */ /* 0x000fe200078e0a04 */
[C---:B------:R-:W-:Y:S01]  /*1f20*/  ISETP.GT.U32.AND P6, PT, R0.reuse, R51, PT ;  /* 0x000000330000720c */ /* 0x040fe20003fc4070 */
[----:B------:R-:W-:Y:S02]  /*1f30*/  @!P4 IMAD.IADD R47, R47, 0x1, -R0 ;  /* 0x000000012f2fc824 */ /* 0x000fe400078e0a00 */
[----:B------:R-:W-:Y:S02]  /*1f40*/  IMAD R53, R0, R4, R53 ;  /* 0x0000000400357224 */ /* 0x000fe400078e0235 */
[----:B------:R-:W-:-:S03]  /*1f50*/  IMAD.HI.U32 R6, R3, R57, RZ ;  /* 0x0000003903067227 */ /* 0x000fc600078e00ff */
[C---:B------:R-:W-:Y:S01]  /*1f60*/  ISETP.GT.U32.AND P4, PT, R0.reuse, R53, PT ;  /* 0x000000350000720c */ /* 0x040fe20003f84070 */
[----:B------:R-:W-:Y:S02]  /*1f70*/  IMAD.MOV R6, RZ, RZ, -R6 ;  /* 0x000000ffff067224 */ /* 0x000fe400078e0a06 */
[--C-:B------:R-:W-:Y:S02]  /*1f80*/  @!P0 IMAD.IADD R49, R49, 0x1, -R0.reuse ;  /* 0x0000000131318824 */ /* 0x100fe400078e0a00 */
[----:B------:R-:W-:Y:S02]  /*1f90*/  @!P6 IMAD.IADD R51, R51, 0x1, -R0 ;  /* 0x000000013333e824 */ /* 0x000fe400078e0a00 */
[C---:B------:R-:W-:Y:S01]  /*1fa0*/  IMAD R57, R0.reuse, R6, R57 ;  /* 0x0000000600397224 */ /* 0x040fe200078e0239 */
[C---:B------:R-:W-:Y:S01]  /*1fb0*/  ISETP.GT.U32.AND P0, PT, R0.reuse, R49, PT ;  /* 0x000000310000720c */ /* 0x040fe20003f04070 */
[----:B------:R-:W-:Y:S01]  /*1fc0*/  IMAD.HI.U32 R4, R3, R55, RZ ;  /* 0x0000003703047227 */ /* 0x000fe200078e00ff */
[----:B------:R-:W-:-:S03]  /*1fd0*/  ISETP.GT.U32.AND P6, PT, R0, R51, PT ;  /* 0x000000330000720c */ /* 0x000fc60003fc4070 */
[----:B------:R-:W-:Y:S01]  /*1fe0*/  @!P4 IMAD.IADD R53, R53, 0x1, -R0 ;  /* 0x000000013535c824 */ /* 0x000fe200078e0a00 */
[----:B------:R-:W-:Y:S01]  /*1ff0*/  ISETP.GT.U32.AND P4, PT, R0, R57, PT ;  /* 0x000000390000720c */ /* 0x000fe20003f84070 */
[----:B------:R-:W-:-:S04]  /*2000*/  IMAD.HI.U32 R8, R3, R59, RZ ;  /* 0x0000003b03087227 */ /* 0x000fc800078e00ff */
[----:B------:R-:W-:Y:S02]  /*2010*/  IMAD.MOV R4, RZ, RZ, -R4 ;  /* 0x000000ffff047224 */ /* 0x000fe400078e0a04 */
[----:B------:R-:W-:Y:S02]  /*2020*/  IMAD.MOV R8, RZ, RZ, -R8 ;  /* 0x000000ffff087224 */ /* 0x000fe400078e0a08 */
[----:B------:R-:W-:Y:S02]  /*2030*/  IMAD R55, R0, R4, R55 ;  /* 0x0000000400377224 */ /* 0x000fe400078e0237 */
[--C-:B------:R-:W-:Y:S01]  /*2040*/  @!P0 IMAD.IADD R49, R49, 0x1, -R0.reuse ;  /* 0x0000000131318824 */ /* 0x100fe200078e0a00 */
[----:B------:R-:W-:Y:S01]  /*2050*/  ISETP.GE.AND P0, PT, R16, RZ, PT ;  /* 0x000000ff1000720c */ /* 0x000fe20003f06270 */
[----:B------:R-:W-:Y:S01]  /*2060*/  IMAD R59, R0, R8, R59 ;  /* 0x00000008003b7224 */ /* 0x000fe200078e023b */
[----:B------:R-:W-:Y:S01]  /*2070*/  LOP3.LUT R16, R14, 0x10, RZ, 0xfc, !PT ;  /* 0x000000100e107812 */ /* 0x000fe200078efcff */
[--C-:B------:R-:W-:Y:S01]  /*2080*/  @!P6 IMAD.IADD R51, R51, 0x1, -R0.reuse ;  /* 0x000000013333e824 */ /* 0x100fe200078e0a00 */
[C---:B------:R-:W-:Y:S01]  /*2090*/  ISETP.GT.U32.AND P6, PT, R0.reuse, R55, PT ;  /* 0x000000370000720c */ /* 0x040fe20003fc4070 */
[----:B------:R-:W-:Y:S01]  /*20a0*/  @!P4 IMAD.IADD R57, R57, 0x1, -R0 ;  /* 0x000000013939c824 */ /* 0x000fe200078e0a00 */
[----:B------:R-:W-:Y:S01]  /*20b0*/  IABS R63, R16 ;  /* 0x00000010003f7213 */ /* 0x000fe20000000000 */
[----:B------:R-:W-:Y:S01]  /*20c0*/  IMAD.HI.U32 R10, R3, R61, RZ ;  /* 0x0000003d030a7227 */ /* 0x000fe200078e00ff */
[----:B------:R-:W-:-:S03]  /*20d0*/  ISETP.GT.U32.AND P4, PT, R0, R59, PT ;  /* 0x0000003b0000720c */ /* 0x000fc60003f84070 */
[----:B------:R-:W-:-:S04]  /*20e0*/  IMAD.HI.U32 R4, R3, R63, RZ ;  /* 0x0000003f03047227 */ /* 0x000fc800078e00ff */
[----:B------:R-:W-:Y:S01]  /*20f0*/  @!P3 IMAD.MOV R43, RZ, RZ, -R43 ;  /* 0x000000ffff2bb224 */ /* 0x000fe200078e0a2b */
[----:B------:R-:W-:Y:S01]  /*2100*/  ISETP.GT.U32.AND P3, PT, R0, R53, PT ;  /* 0x000000350000720c */ /* 0x000fe20003f64070 */
[----:B------:R-:W-:Y:S01]  /*2110*/  @!P6 IMAD.IADD R55, R55, 0x1, -R0 ;  /* 0x000000013737e824 */ /* 0x000fe200078e0a00 */
[----:B------:R-:W-:Y:S01]  /*2120*/  ISETP.GE.AND P6, PT, R14, RZ, PT ;  /* 0x000000ff0e00720c */ /* 0x000fe20003fc6270 */
[----:B------:R-:W-:-:S04]  /*2130*/  IMAD.HI.U32 R6, R3, R65, RZ ;  /* 0x0000004103067227 */ /* 0x000fc800078e00ff */
[----:B------:R-:W-:Y:S01]  /*2140*/  IMAD.MOV R12, RZ, RZ, -R4 ;  /* 0x000000ffff0c7224 */ /* 0x000fe200078e0a04 */
[----:B------:R-:W-:Y:S01]  /*2150*/  LOP3.LUT R4, R14, 0x4, RZ, 0xfc, !PT ;  /* 0x000000040e047812 */ /* 0x000fe200078efcff */
[----:B------:R-:W-:Y:S02]  /*2160*/  IMAD.MOV R10, RZ, RZ, -R10 ;  /* 0x000000ffff0a7224 */ /* 0x000fe400078e0a0a */
[----:B------:R-:W-:Y:S02]  /*2170*/  IMAD.MOV R6, RZ, RZ, -R6 ;  /* 0x000000ffff067224 */ /* 0x000fe400078e0a06 */
[C---:B------:R-:W-:Y:S01]  /*2180*/  IMAD R63, R0.reuse, R12, R63 ;  /* 0x0000000c003f7224 */ /* 0x040fe200078e023f */
[----:B------:R-:W-:Y:S01]  /*2190*/  IABS R12, R4 ;  /* 0x00000004000c7213 */ /* 0x000fe20000000000 */
[----:B------:R-:W-:Y:S01]  /*21a0*/  @!P4 IMAD.IADD R59, R59, 0x1, -R0 ;  /* 0x000000013b3bc824 */ /* 0x000fe200078e0a00 */
[C---:B------:R-:W-:Y:S01]  /*21b0*/  ISETP.GT.U32.AND P4, PT, R0.reuse, R57, PT ;  /* 0x000000390000720c */ /* 0x040fe20003f84070 */
[----:B------:R-:W-:Y:S01]  /*21c0*/  @!P1 IMAD.MOV R45, RZ, RZ, -R45 ;  /* 0x000000ffff2d9224 */ /* 0x000fe200078e0a2d */
[C---:B------:R-:W-:Y:S01]  /*21d0*/  ISETP.GT.U32.AND P1, PT, R0.reuse, R55, PT ;  /* 0x000000370000720c */ /* 0x040fe20003f24070 */
[----:B------:R-:W-:-:S02]  /*21e0*/  IMAD R61, R0, R10, R61 ;  /* 0x0000000a003d7224 */ /* 0x000fc400078e023d */
[----:B------:R-:W-:-:S04]  /*21f0*/  IMAD.HI.U32 R10, R3, R69, RZ ;  /* 0x00000045030a7227 */ /* 0x000fc800078e00ff */
[C---:B------:R-:W-:Y:S02]  /*2200*/  IMAD R65, R0.reuse, R6, R65 ;  /* 0x0000000600417224 */ /* 0x040fe400078e0241 */
[----:B------:R-:W-:Y:S01]  /*2210*/  @!P5 IMAD.MOV R47, RZ, RZ, -R47 ;  /* 0x000000ffff2fd224 */ /* 0x000fe200078e0a2f */
[----:B------:R-:W-:Y:S01]  /*2220*/  ISETP.GT.U32.AND P5, PT, R0, R59, PT ;  /* 0x0000003b0000720c */ /* 0x000fe20003fa4070 */
[----:B------:R-:W-:-:S04]  /*2230*/  IMAD.HI.U32 R8, R3, R67, RZ ;  /* 0x0000004303087227 */ /* 0x000fc800078e00ff */
[----:B------:R-:W-:Y:S02]  /*2240*/  IMAD.MOV R10, RZ, RZ, -R10 ;  /* 0x000000ffff0a7224 */ /* 0x000fe400078e0a0a */
[----:B------:R-:W-:Y:S02]  /*2250*/  IMAD.MOV.U32 R6, RZ, RZ, R12 ;  /* 0x000000ffff067224 */ /* 0x000fe400078e000c */
[----:B------:R-:W-:Y:S01]  /*2260*/  @!P2 IMAD.MOV R49, RZ, RZ, -R49 ;  /* 0x000000ffff31a224 */ /* 0x000fe200078e0a31 */
[C---:B------:R-:W-:Y:S01]  /*2270*/  ISETP.GT.U32.AND P2, PT, R0.reuse, R61, PT ;  /* 0x0000003d0000720c */ /* 0x040fe20003f44070 */
[----:B------:R-:W-:Y:S01]  /*2280*/  @!P0 IMAD.MOV R51, RZ, RZ, -R51 ;  /* 0x000000ffff338224 */ /* 0x000fe200078e0a33 */
[C---:B------:R-:W-:Y:S01]  /*2290*/  ISETP.GT.U32.AND P0, PT, R0.reuse, R63, PT ;  /* 0x0000003f0000720c */ /* 0x040fe20003f04070 */
[----:B------:R-:W-:Y:S01]  /*22a0*/  @!P3 IMAD.IADD R53, R53, 0x1, -R0 ;  /* 0x000000013535b824 */ /* 0x000fe200078e0a00 */
[----:B------:R-:W-:Y:S01]  /*22b0*/  ISETP.GT.U32.AND P3, PT, R0, R65, PT ;  /* 0x000000410000720c */ /* 0x000fe20003f64070 */
[----:B------:R-:W-:-:S02]  /*22c0*/  IMAD.MOV R8, RZ, RZ, -R8 ;  /* 0x000000ffff087224 */ /* 0x000fc400078e0a08 */
[----:B------:R-:W-:Y:S02]  /*22d0*/  IMAD R69, R0, R10, R69 ;  /* 0x0000000a00457224 */ /* 0x000fe400078e0245 */
[----:B------:R-:W-:-:S04]  /*22e0*/  IMAD.HI.U32 R3, R3, R6, RZ ;  /* 0x0000000603037227 */ /* 0x000fc800078e00ff */
[C---:B------:R-:W-:Y:S02]  /*22f0*/  IMAD R67, R0.reuse, R8, R67 ;  /* 0x0000000800437224 */ /* 0x040fe400078e0243 */
[--C-:B------:R-:W-:Y:S01]  /*2300*/  @!P1 IMAD.IADD R55, R55, 0x1, -R0.reuse ;  /* 0x0000000137379824 */ /* 0x100fe200078e0a00 */
[C---:B------:R-:W-:Y:S01]  /*2310*/  ISETP.GT.U32.AND P1, PT, R0.reuse, R69, PT ;  /* 0x000000450000720c */ /* 0x040fe20003f24070 */
[----:B------:R-:W-:Y:S02]  /*2320*/  IMAD.MOV R3, RZ, RZ, -R3 ;  /* 0x000000ffff037224 */ /* 0x000fe400078e0a03 */
[----:B------:R-:W-:Y:S01]  /*2330*/  @!P5 IMAD.IADD R59, R59, 0x1, -R0 ;  /* 0x000000013b3bd824 */ /* 0x000fe200078e0a00 */
[C---:B------:R-:W-:Y:S01]  /*2340*/  ISETP.GT.U32.AND P5, PT, R0.reuse, R67, PT ;  /* 0x000000430000720c */ /* 0x040fe20003fa4070 */
[----:B------:R-:W-:Y:S02]  /*2350*/  IMAD R3, R0, R3, R6 ;  /* 0x0000000300037224 */ /* 0x000fe400078e0206 */
[--C-:B------:R-:W-:Y:S01]  /*2360*/  @!P4 IMAD.IADD R57, R57, 0x1, -R0.reuse ;  /* 0x000000013939c824 */ /* 0x100fe200078e0a00 */
[----:B------:R-:W-:Y:S01]  /*2370*/  ISETP.GE.AND P4, PT, R18, RZ, PT ;  /* 0x000000ff1200720c */ /* 0x000fe20003f86270 */
[--C-:B------:R-:W-:Y:S01]  /*2380*/  @!P2 IMAD.IADD R61, R61, 0x1, -R0.reuse ;  /* 0x000000013d3da824 */ /* 0x100fe200078e0a00 */
[----:B------:R-:W-:Y:S01]  /*2390*/  ISETP.GE.AND P2, PT, R20, RZ, PT ;  /* 0x000000ff1400720c */ /* 0x000fe20003f46270 */
[--C-:B------:R-:W-:Y:S01]  /*23a0*/  @!P0 IMAD.IADD R63, R63, 0x1, -R0.reuse ;  /* 0x000000013f3f8824 */ /* 0x100fe200078e0a00 */
[----:B------:R-:W-:Y:S01]  /*23b0*/  ISETP.GE.AND P0, PT, R22, RZ, PT ;  /* 0x000000ff1600720c */ /* 0x000fe20003f06270 */
[--C-:B------:R-:W-:Y:S01]  /*23c0*/  @!P3 IMAD.IADD R65, R65, 0x1, -R0.reuse ;  /* 0x000000014141b824 */ /* 0x100fe200078e0a00 */
[----:B------:R-:W-:Y:S01]  /*23d0*/  ISETP.GT.U32.AND P3, PT, R0, R3, PT ;  /* 0x000000030000720c */ /* 0x000fe20003f64070 */
[--C-:B------:R-:W-:Y:S01]  /*23e0*/  @!P1 IMAD.IADD R69, R69, 0x1, -R0.reuse ;  /* 0x0000000145459824 */ /* 0x100fe200078e0a00 */
[----:B------:R-:W-:Y:S01]  /*23f0*/  ISETP.GE.AND P1, PT, R24, RZ, PT ;  /* 0x000000ff1800720c */ /* 0x000fe20003f26270 */
[----:B------:R-:W-:Y:S01]  /*2400*/  @!P5 IMAD.IADD R67, R67, 0x1, -R0 ;  /* 0x000000014343d824 */ /* 0x000fe200078e0a00 */
[----:B------:R-:W-:Y:S01]  /*2410*/  ISETP.GT.U32.AND P5, PT, R0, R65, PT ;  /* 0x000000410000720c */ /* 0x000fe20003fa4070 */
[----:B------:R-:W-:-:S02]  /*2420*/  IMAD.U32 R6, RZ, RZ, UR12 ;  /* 0x0000000cff067e24 */ /* 0x000fc4000f8e00ff */
[----:B------:R-:W-:Y:S01]  /*2430*/  @!P4 IMAD.MOV R53, RZ, RZ, -R53 ;  /* 0x000000ffff35c224 */ /* 0x000fe200078e0a35 */
[C---:B------:R-:W-:Y:S01]  /*2440*/  ISETP.GT.U32.AND P4, PT, R0.reuse, R61, PT ;  /* 0x0000003d0000720c */ /* 0x040fe20003f84070 */
[----:B------:R-:W-:Y:S01]  /*2450*/  @!P2 IMAD.MOV R55, RZ, RZ, -R55 ;  /* 0x000000ffff37a224 */ /* 0x000fe200078e0a37 */
[C---:B------:R-:W-:Y:S01]  /*2460*/  ISETP.GT.U32.AND P2, PT, R0.reuse, R63, PT ;  /* 0x0000003f0000720c */ /* 0x040fe20003f44070 */
[----:B------:R-:W-:Y:S01]  /*2470*/  @!P0 IMAD.MOV R57, RZ, RZ, -R57 ;  /* 0x000000ffff398224 */ /* 0x000fe200078e0a39 */
[C---:B------:R-:W-:Y:S01]  /*2480*/  ISETP.GT.U32.AND P0, PT, R0.reuse, R69, PT ;  /* 0x000000450000720c */ /* 0x040fe20003f04070 */
[--C-:B------:R-:W-:Y:S01]  /*2490*/  @!P3 IMAD.IADD R3, R3, 0x1, -R0.reuse ;  /* 0x000000010303b824 */ /* 0x100fe200078e0a00 */
[C---:B------:R-:W-:Y:S01]  /*24a0*/  ISETP.GT.U32.AND P3, PT, R0.reuse, R67, PT ;  /* 0x000000430000720c */ /* 0x040fe20003f64070 */
[----:B------:R-:W-:Y:S02]  /*24b0*/  @!P1 IMAD.MOV R59, RZ, RZ, -R59 ;  /* 0x000000ffff3b9224 */ /* 0x000fe400078e0a3b */
[--C-:B------:R-:W-:Y:S01]  /*24c0*/  @!P5 IMAD.IADD R65, R65, 0x1, -R0.reuse ;  /* 0x000000014141d824 */ /* 0x100fe200078e0a00 */
[----:B------:R-:W-:Y:S01]  /*24d0*/  ISETP.GT.U32.AND P1, PT, R0, R3, PT ;  /* 0x000000030000720c */ /* 0x000fe20003f24070 */
[----:B------:R-:W-:Y:S01]  /*24e0*/  VIADD R6, R6, 0x1000 ;  /* 0x0000100006067836 */ /* 0x000fe20000000000 */
[----:B------:R-:W-:Y:S01]  /*24f0*/  ISETP.GE.AND P5, PT, R28, RZ, PT ;  /* 0x000000ff1c00720c */ /* 0x000fe20003fa6270 */
[--C-:B------:R-:W-:Y:S01]  /*2500*/  @!P4 IMAD.IADD R61, R61, 0x1, -R0.reuse ;  /* 0x000000013d3dc824 */ /* 0x100fe200078e0a00 */
[----:B------:R-:W-:Y:S01]  /*2510*/  ISETP.GE.AND P4, PT, R26, RZ, PT ;  /* 0x000000ff1a00720c */ /* 0x000fe20003f86270 */
[--C-:B------:R-:W-:Y:S01]  /*2520*/  @!P2 IMAD.IADD R63, R63, 0x1, -R0.reuse ;  /* 0x000000013f3fa824 */ /* 0x100fe200078e0a00 */
[----:B------:R-:W-:Y:S01]  /*2530*/  ISETP.GE.AND P2, PT, R16, RZ, PT ;  /* 0x000000ff1000720c */ /* 0x000fe20003f46270 */
[--C-:B------:R-:W-:Y:S01]  /*2540*/  @!P0 IMAD.IADD R69, R69, 0x1, -R0.reuse ;  /* 0x0000000145458824 */ /* 0x100fe200078e0a00 */
[----:B------:R-:W-:Y:S01]  /*2550*/  ISETP.GE.AND P0, PT, R30, RZ, PT ;  /* 0x000000ff1e00720c */ /* 0x000fe20003f06270 */
[--C-:B------:R-:W-:Y:S01]  /*2560*/  @!P3 IMAD.IADD R67, R67, 0x1, -R0.reuse ;  /* 0x000000014343b824 */ /* 0x100fe200078e0a00 */
[----:B------:R-:W-:Y:S01]  /*2570*/  ISETP.GE.AND P3, PT, R4, RZ, PT ;  /* 0x000000ff0400720c */ /* 0x000fe20003f66270 */
[----:B------:R-:W-:Y:S01]  /*2580*/  @!P6 IMAD.MOV R69, RZ, RZ, -R69 ;  /* 0x000000ffff45e224 */ /* 0x000fe200078e0a45 */
[----:B------:R-:W-:Y:S01]  /*2590*/  LOP3.LUT R4, R160, 0x1f, RZ, 0xc0, !PT ;  /* 0x0000001fa0047812 */ /* 0x000fe200078ec0ff */
[----:B------:R-:W-:Y:S01]  /*25a0*/  @!P1 IMAD.IADD R3, R3, 0x1, -R0 ;  /* 0x0000000103039824 */ /* 0x000fe200078e0a00 */
[----:B------:R-:W-:Y:S01]  /*25b0*/  ISETP.NE.AND P1, PT, R13, RZ, PT ;  /* 0x000000ff0d00720c */ /* 0x000fe20003f25270 */
[----:B------:R-:W-:Y:S01]  /*25c0*/  @!P5 IMAD.MOV R65, RZ, RZ, -R65 ;  /* 0x000000ffff41d224 */ /* 0x000fe200078e0a41 */
[----:B------:R-:W-:Y:S01]  /*25d0*/  LOP3.LUT R0, RZ, R13, RZ, 0x33, !PT ;  /* 0x0000000dff007212 */ /* 0x000fe200078e33ff */
[----:B------:R-:W-:Y:S01]  /*25e0*/  @!P4 IMAD.MOV R61, RZ, RZ, -R61 ;  /* 0x000000ffff3dc224 */ /* 0x000fe200078e0a3d */
[----:B------:R-:W0:Y:S01]  /*25f0*/  LDC R160, c[0x0][0x238] ;  /* 0x00008e00ffa07b82 */ /* 0x000e220000000800 */
[----:B------:R-:W-:Y:S01]  /*2600*/  @!P2 IMAD.MOV R63, RZ, RZ, -R63 ;  /* 0x000000ffff3fa224 */ /* 0x000fe200078e0a3f */
[C---:B------:R-:W-:Y:S01]  /*2610*/  SEL R17, R0.reuse, R17, !P1 ;  /* 0x0000001100117207 */ /* 0x040fe20004800000 */
[----:B------:R-:W-:Y:S01]  /*2620*/  @!P0 IMAD.MOV R67, RZ, RZ, -R67 ;  /* 0x000000ffff438224 */ /* 0x000fe200078e0a43 */
[C---:B------:R-:W-:Y:S01]  /*2630*/  SEL R31, R0.reuse, R31, !P1 ;  /* 0x0000001f001f7207 */ /* 0x040fe20004800000 */
[----:B------:R-:W-:Y:S01]  /*2640*/  @!P3 IMAD.MOV R3, RZ, RZ, -R3 ;  /* 0x000000ffff03b224 */ /* 0x000fe200078e0a03 */
[C---:B------:R-:W-:Y:S01]  /*2650*/  SEL R7, R0.reuse, R7, !P1 ;  /* 0x0000000700077207 */ /* 0x040fe20004800000 */
[----:B------:R-:W-:Y:S01]  /*2660*/  IMAD R17, R17, UR6, RZ ;  /* 0x0000000611117c24 */ /* 0x000fe2000f8e02ff */
        /* <DEDUP_REMOVED lines=56> */
[----:B------:R-:W-:Y:S01]  /*29f0*/  SEL R0, R0, R69, !P1 ;  /* 0x0000004500007207 */ /* 0x000fe20004800000 */
[----:B------:R-:W-:Y:S01]  /*2a00*/  IMAD R67, R67, UR6, RZ ;  /* 0x0000000643437c24 */ /* 0x000fe2000f8e02ff */
[----:B------:R-:W-:Y:S01]  /*2a10*/  SHF.R.S32.HI R166, RZ, 0x1f, R17 ;  /* 0x0000001fffa67819 */ /* 0x000fe20000011411 */
[----:B------:R-:W-:Y:S01]  /*2a20*/  IMAD R240, R3, UR6, RZ ;  /* 0x0000000603f07c24 */ /* 0x000fe2000f8e02ff */
[----:B------:R-:W-:Y:S01]  /*2a30*/  IADD3 R177, P1, R17, UR16, RZ ;  /* 0x0000001011b17c10 */ /* 0x000fe2000ff3e0ff */
[----:B------:R-:W-:Y:S01]  /*2a40*/  IMAD R0, R0, UR6, RZ ;  /* 0x0000000600007c24 */ /* 0x000fe2000f8e02ff */
[----:B------:R-:W-:Y:S01]  /*2a50*/  SHF.R.S32.HI R20, RZ, 0x1f, R31 ;  /* 0x0000001fff147819 */ /* 0x000fe2000001141f */
[----:B0-----:R-:W-:Y:S01]  /*2a60*/  IMAD.SHL.U32 R251, R160, 0x20, RZ ;  /* 0x00000020a0fb7824 */ /* 0x001fe200078e00ff */
[----:B------:R-:W-:Y:S01]  /*2a70*/  IADD3.X R166, R166, UR17, RZ, P1, !PT ;  /* 0x00000011a6a67c10 */ /* 0x000fe20008ffe4ff */
[----:B------:R-:W-:Y:S01]  /*2a80*/  IMAD.SHL.U32 R252, R160, 0x2, RZ ;  /* 0x00000002a0fc7824 */ /* 0x000fe200078e00ff */
[----:B------:R-:W-:-:S02]  /*2a90*/  IADD3 R165, P1, R31, UR16, RZ ;  /* 0x000000101fa57c10 */ /* 0x000fc4000ff3e0ff */
[----:B------:R-:W-:Y:S02]  /*2aa0*/  CS2R R30, SRZ ;  /* 0x00000000001e7805 */ /* 0x000fe4000001ff00 */
[----:B------:R-:W-:Y:S02]  /*2ab0*/  SHF.R.S32.HI R174, RZ, 0x1f, R7 ;  /* 0x0000001fffae7819 */ /* 0x000fe40000011407 */
[----:B------:R-:W-:Y:S02]  /*2ac0*/  CS2R R68, SRZ ;  /* 0x0000000000447805 */ /* 0x000fe4000001ff00 */
[----:B------:R-:W-:Y:S01]  /*2ad0*/  IADD3 R3, P5, R7, UR16, RZ ;  /* 0x0000001007037c10 */ /* 0x000fe2000ffbe0ff */
[----:B------:R-:W-:Y:S01]  /*2ae0*/  UMOV UR6, 0xffffff80 ;  /* 0xffffff8000067882 */ /* 0x000fe20000000000 */
[----:B------:R-:W-:Y:S01]  /*2af0*/  SHF.R.S32.HI R172, RZ, 0x1f, R9 ;  /* 0x0000001fffac7819 */ /* 0x000fe20000011409 */
[----:B------:R-:W-:Y:S01]  /*2b00*/  UIADD3.64 UR4, UR4, -UR6, URZ ;  /* 0x8000000604047297 */ /* 0x000fe2000fffe03f */
[----:B------:R-:W-:-:S02]  /*2b10*/  IADD3 R180, P4, R9, UR16, RZ ;  /* 0x0000001009b47c10 */ /* 0x000fc4000ff9e0ff */
[----:B------:R-:W-:Y:S02]  /*2b20*/  SHF.R.S32.HI R170, RZ, 0x1f, R11 ;  /* 0x0000001fffaa7819 */ /* 0x000fe4000001140b */
[----:B------:R-:W-:Y:S02]  /*2b30*/  IADD3 R179, P3, R11, UR16, RZ ;  /* 0x000000100bb37c10 */ /* 0x000fe4000ff7e0ff */
[----:B------:R-:W-:Y:S02]  /*2b40*/  SHF.R.S32.HI R168, RZ, 0x1f, R15 ;  /* 0x0000001fffa87819 */ /* 0x000fe4000001140f */
[----:B------:R-:W-:Y:S02]  /*2b50*/  IADD3 R178, P2, R15, UR16, RZ ;  /* 0x000000100fb27c10 */ /* 0x000fe4000ff5e0ff */
[----:B------:R-:W-:Y:S02]  /*2b60*/  SHF.R.S32.HI R164, RZ, 0x1f, R19 ;  /* 0x0000001fffa47819 */ /* 0x000fe40000011413 */
[----:B------:R-:W-:-:S02]  /*2b70*/  IADD3 R176, P0, R19, UR16, RZ ;  /* 0x0000001013b07c10 */ /* 0x000fc4000ff1e0ff */
[----:B------:R-:W-:Y:S02]  /*2b80*/  IADD3.X R20, R20, UR17, RZ, P1, !PT ;  /* 0x0000001114147c10 */ /* 0x000fe40008ffe4ff */
[----:B------:R-:W-:Y:S02]  /*2b90*/  SHF.R.S32.HI R10, RZ, 0x1f, R45 ;  /* 0x0000001fff0a7819 */ /* 0x000fe4000001142d */
[----:B------:R-:W-:Y:S02]  /*2ba0*/  IADD3 R19, P1, R45, UR16, RZ ;  /* 0x000000102d137c10 */ /* 0x000fe4000ff3e0ff */
[----:B------:R-:W-:Y:S02]  /*2bb0*/  CS2R R44, SRZ ;  /* 0x00000000002c7805 */ /* 0x000fe4000001ff00 */
[----:B------:R-:W-:Y:S02]  /*2bc0*/  IADD3.X R174, R174, UR17, RZ, P5, !PT ;  /* 0x00000011aeae7c10 */ /* 0x000fe4000affe4ff */
[----:B------:R-:W-:-:S02]  /*2bd0*/  IADD3.X R172, R172, UR17, RZ, P4, !PT ;  /* 0x00000011acac7c10 */ /* 0x000fc4000a7fe4ff */
[----:B------:R-:W-:Y:S02]  /*2be0*/  IADD3.X R170, R170, UR17, RZ, P3, !PT ;  /* 0x00000011aaaa7c10 */ /* 0x000fe40009ffe4ff */
[----:B------:R-:W-:Y:S02]  /*2bf0*/  IADD3.X R168, R168, UR17, RZ, P2, !PT ;  /* 0x00000011a8a87c10 */ /* 0x000fe400097fe4ff */
[----:B------:R-:W-:Y:S02]  /*2c00*/  SHF.R.S32.HI R158, RZ, 0x1f, R21 ;  /* 0x0000001fff9e7819 */ /* 0x000fe40000011415 */
[----:B------:R-:W-:Y:S02]  /*2c10*/  IADD3 R175, P6, R21, UR16, RZ ;  /* 0x0000001015af7c10 */ /* 0x000fe4000ffde0ff */
[----:B------:R-:W-:Y:S02]  /*2c20*/  SHF.R.S32.HI R156, RZ, 0x1f, R23 ;  /* 0x0000001fff9c7819 */ /* 0x000fe40000011417 */
[----:B------:R-:W-:-:S02]  /*2c30*/  IADD3 R173, P5, R23, UR16, RZ ;  /* 0x0000001017ad7c10 */ /* 0x000fc4000ffbe0ff */
[----:B------:R-:W-:Y:S02]  /*2c40*/  SHF.R.S32.HI R154, RZ, 0x1f, R25 ;  /* 0x0000001fff9a7819 */ /* 0x000fe40000011419 */
[----:B------:R-:W-:Y:S02]  /*2c50*/  IADD3 R171, P4, R25, UR16, RZ ;  /* 0x0000001019ab7c10 */ /* 0x000fe4000ff9e0ff */
[----:B------:R-:W-:Y:S02]  /*2c60*/  CS2R R24, SRZ ;  /* 0x0000000000187805 */ /* 0x000fe4000001ff00 */
[----:B------:R-:W-:Y:S02]  /*2c70*/  SHF.R.S32.HI R152, RZ, 0x1f, R27 ;  /* 0x0000001fff987819 */ /* 0x000fe4000001141b */
[----:B------:R-:W-:Y:S02]  /*2c80*/  IADD3 R169, P3, R27, UR16, RZ ;  /* 0x000000101ba97c10 */ /* 0x000fe4000ff7e0ff */
[----:B------:R-:W-:-:S02]  /*2c90*/  CS2R R26, SRZ ;  /* 0x00000000001a7805 */ /* 0x000fc4000001ff00 */
[----:B------:R-:W-:Y:S02]  /*2ca0*/  SHF.R.S32.HI R22, RZ, 0x1f, R29 ;  /* 0x0000001fff167819 */ /* 0x000fe4000001141d */
[----:B------:R-:W-:Y:S02]  /*2cb0*/  IADD3 R167, P2, R29, UR16, RZ ;  /* 0x000000101da77c10 */ /* 0x000fe4000ff5e0ff */
[----:B------:R-:W-:Y:S02]  /*2cc0*/  CS2R R28, SRZ ;  /* 0x00000000001c7805 */ /* 0x000fe4000001ff00 */
[----:B------:R-:W-:Y:S02]  /*2cd0*/  IADD3.X R10, R10, UR17, RZ, P1, !PT ;  /* 0x000000110a0a7c10 */ /* 0x000fe40008ffe4ff */
[----:B------:R-:W-:Y:S02]  /*2ce0*/  SHF.R.U32.HI R6, RZ, 0x4, R6 ;  /* 0x00000004ff067819 */ /* 0x000fe40000011606 */
[----:B------:R-:W-:-:S02]  /*2cf0*/  SHF.R.S32.HI R225, RZ, 0x1f, R59 ;  /* 0x0000001fffe17819 */ /* 0x000fc4000001143b */
[----:B------:R-:W-:Y:S02]  /*2d00*/  IADD3 R227, P1, R59, UR16, RZ ;  /* 0x000000103be37c10 */ /* 0x000fe4000ff3e0ff */
[----:B------:R-:W-:Y:S02]  /*2d10*/  CS2R R58, SRZ ;  /* 0x00000000003a7805 */ /* 0x000fe4000001ff00 */
[----:B------:R-:W-:Y:S02]  /*2d20*/  IADD3.X R164, R164, UR17, RZ, P0, !PT ;  /* 0x00000011a4a47c10 */ /* 0x000fe400087fe4ff */
[----:B------:R-:W-:Y:S02]  /*2d30*/  IADD3.X R158, R158, UR17, RZ, P6, !PT ;  /* 0x000000119e9e7c10 */ /* 0x000fe4000b7fe4ff */
[----:B------:R-:W-:Y:S02]  /*2d40*/  IADD3.X R156, R156, UR17, RZ, P5, !PT ;  /* 0x000000119c9c7c10 */ /* 0x000fe4000affe4ff */
[----:B------:R-:W-:-:S02]  /*2d50*/  IADD3.X R154, R154, UR17, RZ, P4, !PT ;  /* 0x000000119a9a7c10 */ /* 0x000fc4000a7fe4ff */
[----:B------:R-:W-:Y:S02]  /*2d60*/  IADD3.X R152, R152, UR17, RZ, P3, !PT ;  /* 0x0000001198987c10 */ /* 0x000fe40009ffe4ff */
[----:B------:R-:W-:Y:S02]  /*2d70*/  IADD3.X R22, R22, UR17, RZ, P2, !PT ;  /* 0x0000001116167c10 */ /* 0x000fe400097fe4ff */
[----:B------:R-:W-:Y:S02]  /*2d80*/  SHF.R.S32.HI R18, RZ, 0x1f, R33 ;  /* 0x0000001fff127819 */ /* 0x000fe40000011421 */
[----:B------:R-:W-:Y:S02]  /*2d90*/  IADD3 R159, P0, R33, UR16, RZ ;  /* 0x00000010219f7c10 */ /* 0x000fe4000ff1e0ff */
[----:B------:R-:W-:Y:S02]  /*2da0*/  CS2R R32, SRZ ;  /* 0x0000000000207805 */ /* 0x000fe4000001ff00 */
[----:B------:R-:W-:-:S02]  /*2db0*/  SHF.R.S32.HI R16, RZ, 0x1f, R35 ;  /* 0x0000001fff107819 */ /* 0x000fc40000011423 */
[----:B------:R-:W-:Y:S02]  /*2dc0*/  IADD3 R157, P6, R35, UR16, RZ ;  /* 0x00000010239d7c10 */ /* 0x000fe4000ffde0ff */
[----:B------:R-:W-:Y:S02]  /*2dd0*/  CS2R R34, SRZ ;  /* 0x0000000000227805 */ /* 0x000fe4000001ff00 */
        /* <DEDUP_REMOVED lines=12> */
[----:B------:R-:W-:Y:S02]  /*2ea0*/  SGXT.U32 R6, R6, 0xe ;  /* 0x0000000e0606781a */ /* 0x000fe40000000000 */
[----:B------:R-:W-:Y:S02]  /*2eb0*/  IADD3.X R225, R225, UR17, RZ, P1, !PT ;  /* 0x00000011e1e17c10 */ /* 0x000fe40008ffe4ff */
[----:B------:R-:W-:Y:S01]  /*2ec0*/  IADD3 R7, P1, R2, UR8, RZ ;  /* 0x0000000802077c10 */ /* 0x000fe2000ff3e0ff */
[----:B------:R-:W-:Y:S01]  /*2ed0*/  ULDC UR8, c[0x0][0x23c] ;  /* 0x00008f0000087ab9 */ /* 0x000fe20000000800 */
[----:B------:R-:W-:-:S02]  /*2ee0*/  IADD3.X R18, R18, UR17, RZ, P0, !PT ;  /* 0x0000001112127c10 */ /* 0x000fc400087fe4ff */
[----:B------:R-:W-:Y:S02]  /*2ef0*/  IADD3.X R16, R16, UR17, RZ, P6, !PT ;  /* 0x0000001110107c10 */ /* 0x000fe4000b7fe4ff */
[----:B------:R-:W-:Y:S02]  /*2f00*/  IADD3.X R14, R14, UR17, RZ, P5, !PT ;  /* 0x000000110e0e7c10 */ /* 0x000fe4000affe4ff */
[----:B------:R-:W-:Y:S02]  /*2f10*/  IADD3.X R13, R13, UR17, RZ, P4, !PT ;  /* 0x000000110d0d7c10 */ /* 0x000fe4000a7fe4ff */
[----:B------:R-:W-:Y:S02]  /*2f20*/  IADD3.X R12, R12, UR17, RZ, P3, !PT ;  /* 0x000000110c0c7c10 */ /* 0x000fe40009ffe4ff */
[----:B------:R-:W-:Y:S02]  /*2f30*/  IADD3.X R11, R11, UR17, RZ, P2, !PT ;  /* 0x000000110b0b7c10 */ /* 0x000fe400097fe4ff */
[----:B------:R-:W-:-:S02]  /*2f40*/  R2UR UR10, R6 ;  /* 0x00000000060a72ca */ /* 0x000fc400000e0000 */
        /* <DEDUP_REMOVED lines=18> */
[----:B------:R-:W-:Y:S01]  /*3070*/  LEA.HI.X.SX32 R6, R2, UR9, 0x1, P1 ;  /* 0x0000000902067c11 */ /* 0x000fe200088f0eff */
[----:B------:R-:W-:Y:S01]  /*3080*/  IMAD R2, R4, UR8, RZ ;  /* 0x0000000804027c24 */ /* 0x000fe2000f8e02ff */
[----:B------:R-:W-:Y:S01]  /*3090*/  IADD3.X R9, R9, UR17, RZ, P0, !PT ;  /* 0x0000001109097c10 */ /* 0x000fe200087fe4ff */
[----:B------:R-:W-:Y:S01]  /*30a0*/  ULDC UR9, c[0x0][0x230] ;  /* 0x00008c0000097ab9 */ /* 0x000fe20000000800 */
[----:B------:R-:W-:Y:S02]  /*30b0*/  IADD3.X R8, R8, UR17, RZ, P6, !PT ;  /* 0x0000001108087c10 */ /* 0x000fe4000b7fe4ff */
[----:B------:R-:W-:Y:S02]  /*30c0*/  IADD3.X R209, R209, UR17, RZ, P5, !PT ;  /* 0x00000011d1d17c10 */ /* 0x000fe4000affe4ff */
[----:B------:R-:W-:Y:S02]  /*30d0*/  IADD3.X R213, R213, UR17, RZ, P4, !PT ;  /* 0x00000011d5d57c10 */ /* 0x000fe4000a7fe4ff */
[----:B------:R-:W-:-:S02]  /*30e0*/  SHF.R.S32.HI R239, RZ, 0x1f, R240 ;  /* 0x0000001fffef7819 */ /* 0x000fc400000114f0 */
        /* <DEDUP_REMOVED lines=14> */
[----:B------:R-:W-:Y:S02]  /*31d0*/  IADD3 R240, P3, R240, UR16, RZ ;  /* 0x00000010f0f07c10 */ /* 0x000fe4000ff7e0ff */
[----:B------:R-:W-:Y:S02]  /*31e0*/  SHF.R.S32.HI R241, RZ, 0x1f, R0 ;  /* 0x0000001ffff17819 */ /* 0x000fe40000011400 */
[----:B------:R-:W-:Y:S01]  /*31f0*/  IADD3 R242, P2, R0, UR16, RZ ;  /* 0x0000001000f27c10 */ /* 0x000fe2000ff5e0ff */
[----:B------:R-:W-:Y:S01]  /*3200*/  USHF.L.U32 UR16, UR8, 0x5, URZ ;  /* 0x0000000508107899 */ /* 0x000fe2000800063f */
[----:B------:R-:W-:Y:S01]  /*3210*/  IMAD.U32 R0, RZ, RZ, UR9 ;  /* 0x00000009ff007e24 */ /* 0x000fe2000f8e00ff */
[----:B------:R-:W-:-:S02]  /*3220*/  SHF.R.S32.HI R248, RZ, 0x1f, R2 ;  /* 0x0000001ffff87819 */ /* 0x000fc40000011402 */
[----:B------:R-:W-:Y:S02]  /*3230*/  LOP3.LUT R160, R246, 0x10, RZ, 0x3c, !PT ;  /* 0x00000010f6a07812 */ /* 0x000fe400078e3cff */
[----:B------:R-:W-:Y:S02]  /*3240*/  IADD3.X R229, R229, UR17, RZ, P0, !PT ;  /* 0x00000011e5e57c10 */ /* 0x000fe400087fe4ff */
[----:B------:R-:W-:Y:S02]  /*3250*/  IADD3.X R233, R233, UR17, RZ, P6, !PT ;  /* 0x00000011e9e97c10 */ /* 0x000fe4000b7fe4ff */
[----:B------:R-:W-:Y:S02]  /*3260*/  IADD3.X R235, R235, UR17, RZ, P5, !PT ;  /* 0x00000011ebeb7c10 */ /* 0x000fe4000affe4ff */
[----:B------:R-:W-:Y:S02]  /*3270*/  IADD3.X R237, R237, UR17, RZ, P4, !PT ;  /* 0x00000011eded7c10 */ /* 0x000fe4000a7fe4ff */
[----:B------:R-:W-:-:S02]  /*3280*/  IADD3.X R239, R239, UR17, RZ, P3, !PT ;  /* 0x00000011efef7c10 */ /* 0x000fc40009ffe4ff */
[----:B------:R-:W-:Y:S01]  /*3290*/  IADD3.X R241, R241, UR17, RZ, P2, !PT ;  /* 0x00000011f1f17c10 */ /* 0x000fe200097fe4ff */
[----:B------:R-:W-:-:S12]  /*32a0*/  USHF.R.S32.HI UR17, URZ, 0x1f, UR16 ;  /* 0x0000001f3f117899 */ /* 0x000fd80008011410 */
.L_x_1:
[----:B------:R-:W0:Y:S01]  /*32b0*/  LDC R160, c[0x0][0x238] ;  /* 0x00008e00ffa07b82 */ /* 0x000e220000000800 */
[C---:B------:R-:W-:Y:S02]  /*32c0*/  ISETP.GT.AND P2, PT, R0.reuse, 0x2, PT ;  /* 0x000000020000780c */ /* 0x040fe40003f44270 */
[----:B------:R-:W-:Y:S02]  /*32d0*/  PRMT R162, RZ, 0x7610, R162 ;  /* 0x00007610ffa27816 */ /* 0x000fe400000000a2 */
[----:B------:R-:W-:Y:S02]  /*32e0*/  ISETP.GT.AND P4, PT, R0, 0x3, PT ;  /* 0x000000030000780c */ /* 0x000fe40003f84270 */
[----:B------:R-:W-:Y:S01]  /*32f0*/  PRMT R163, RZ, 0x7610, R163 ;  /* 0x00007610ffa37816 */ /* 0x000fe200000000a3 */
[----:B------:R-:W1:Y:S01]  /*3300*/  LDC R187, c[0x0][0x238] ;  /* 0x00008e00ffbb7b82 */ /* 0x000e620000000800 */
[----:B0-----:R-:W-:Y:S01]  /*3310*/  IMAD R186, R160, 0x3, RZ ;  /* 0x00000003a0ba7824 */ /* 0x001fe200078e02ff */
[----:B------:R-:W-:-:S04]  /*3320*/  IADD3 R160, P0, R252, R7, RZ ;  /* 0x00000007fca07210 */ /* 0x000fc80007f1e0ff */
[-C--:B------:R-:W-:Y:S02]  /*3330*/  IADD3 R182, P1, R186, R7.reuse, RZ ;  /* 0x00000007bab67210 */ /* 0x080fe40007f3e0ff */
[-C--:B------:R-:W-:Y:S02]  /*3340*/  LEA.HI.X.SX32 R161, R252, R6.reuse, 0x1, P0 ;  /* 0x00000006fca17211 */ /* 0x080fe400000f0eff */
[----:B------:R-:W-:Y:S01]  /*3350*/  LEA.HI.X.SX32 R183, R186, R6, 0x1, P1 ;  /* 0x00000006bab77211 */ /* 0x000fe200008f0eff */
[C---:B-1----:R-:W-:Y:S01]  /*3360*/  IMAD.SHL.U32 R186, R187.reuse, 0x4, RZ ;  /* 0x00000004bbba7824 */ /* 0x042fe200078e00ff */
[C---:B------:R-:W-:Y:S01]  /*3370*/  ISETP.GT.AND P0, PT, R0.reuse, 0x4, PT ;  /* 0x000000040000780c */ /* 0x040fe20003f04270 */
[----:B------:R0:W2:Y:S01]  /*3380*/  @P2 LDG.E.U8 R162, desc[UR14][R160.64] ;  /* 0x0000000ea0a22981 */ /* 0x0000a2000c1e1100 */
[----:B------:R-:W-:Y:S01]  /*3390*/  IMAD R187, R187, 0x5, RZ ;  /* 0x00000005bbbb7824 */ /* 0x000fe200078e02ff */
[----:B------:R-:W-:Y:S02]  /*33a0*/  ISETP.GT.AND P3, PT, R0, 0x5, PT ;  /* 0x000000050000780c */ /* 0x000fe40003f64270 */
[----:B------:R1:W3:Y:S01]  /*33b0*/  @P4 LDG.E.U8 R163, desc[UR14][R182.64] ;  /* 0x0000000eb6a34981 */ /* 0x0002e2000c1e1100 */
[----:B0-----:R-:W-:-:S04]  /*33c0*/  IADD3 R160, P2, R186, R7, RZ ;  /* 0x00000007baa07210 */ /* 0x001fc80007f5e0ff */
[-C--:B------:R-:W-:Y:S02]  /*33d0*/  LEA.HI.X.SX32 R161, R186, R6.reuse, 0x1, P2 ;  /* 0x00000006baa17211 */ /* 0x080fe400010f0eff */
[----:B------:R-:W0:Y:S01]  /*33e0*/  LDC R186, c[0x0][0x238] ;  /* 0x00008e00ffba7b82 */ /* 0x000e220000000800 */
[C---:B-1----:R-:W-:Y:S02]  /*33f0*/  IADD3 R182, P1, R187.reuse, R7, RZ ;  /* 0x00000007bbb67210 */ /* 0x042fe40007f3e0ff */
[----:B------:R-:W-:Y:S02]  /*3400*/  PRMT R192, RZ, 0x7610, R192 ;  /* 0x00007610ffc07816 */ /* 0x000fe400000000c0 */
[----:B------:R-:W-:-:S04]  /*3410*/  LEA.HI.X.SX32 R183, R187, R6, 0x1, P1 ;  /* 0x00000006bbb77211 */ /* 0x000fc800008f0eff */
[----:B------:R1:W4:Y:S01]  /*3420*/  @P0 LDG.E.U8 R192, desc[UR14][R160.64] ;  /* 0x0000000ea0c00981 */ /* 0x000322000c1e1100 */
[----:B0-----:R-:W-:-:S05]  /*3430*/  IMAD R187, R186, 0x6, RZ ;  /* 0x00000006babb7824 */ /* 0x001fca00078e02ff */
[----:B-1----:R-:W-:-:S04]  /*3440*/  IADD3 R160, P0, R187, R7, RZ ;  /* 0x00000007bba07210 */ /* 0x002fc80007f1e0ff */
[----:B------:R-:W-:Y:S02]  /*3450*/  LEA.HI.X.SX32 R161, R187, R6, 0x1, P0 ;  /* 0x00000006bba17211 */ /* 0x000fe400000f0eff */
[----:B------:R-:W0:Y:S01]  /*3460*/  LDC R187, c[0x0][0x238] ;  /* 0x00008e00ffbb7b82 */ /* 0x000e220000000800 */
[----:B------:R-:W-:Y:S01]  /*3470*/  PRMT R193, RZ, 0x7610, R193 ;  /* 0x00007610ffc17816 */ /* 0x000fe200000000c1 */
[----:B------:R-:W-:Y:S01]  /*3480*/  IMAD R186, R186, 0x7, RZ ;  /* 0x00000007baba7824 */ /* 0x000fe200078e02ff */
[----:B------:R-:W-:-:S04]  /*3490*/  ISETP.GT.AND P2, PT, R0, 0x6, PT ;  /* 0x000000060000780c */ /* 0x000fc80003f44270 */
[----:B------:R1:W5:Y:S01]  /*34a0*/  @P3 LDG.E.U8 R193, desc[UR14][R182.64] ;  /* 0x0000000eb6c13981 */ /* 0x000362000c1e1100 */
[----:B------:R-:W-:-:S08]  /*34b0*/  PRMT R199, RZ, 0x7610, R199 ;  /* 0x00007610ffc77816 */ /* 0x000fd000000000c7 */
[----:B------:R0:W2:Y:S01]  /*34c0*/  @P2 LDG.E.U8 R199, desc[UR14][R160.64] ;  /* 0x0000000ea0c72981 */ /* 0x0000a2000c1e1100 */
[----:B-1----:R-:W-:-:S04]  /*34d0*/  IADD3 R182, P3, R186, R7, RZ ;  /* 0x00000007bab67210 */ /* 0x002fc80007f7e0ff */
[----:B------:R-:W-:Y:S01]  /*34e0*/  LEA.HI.X.SX32 R183, R186, R6, 0x1, P3 ;  /* 0x00000006bab77211 */ /* 0x000fe200018f0eff */
[----:B0-----:R-:W-:-:S05]  /*34f0*/  IMAD.SHL.U32 R186, R187, 0x8, RZ ;  /* 0x00000008bbba7824 */ /* 0x001fca00078e00ff */
[----:B------:R-:W-:-:S04]  /*3500*/  IADD3 R160, P4, R186, R7, RZ ;  /* 0x00000007baa07210 */ /* 0x000fc80007f9e0ff */
[----:B------:R-:W-:Y:S02]  /*3510*/  LEA.HI.X.SX32 R161, R186, R6, 0x1, P4 ;  /* 0x00000006baa17211 */ /* 0x000fe400020f0eff */
[----:B------:R-:W0:Y:S01]  /*3520*/  LDC R186, c[0x0][0x238] ;  /* 0x00008e00ffba7b82 */ /* 0x000e220000000800 */
[C---:B------:R-:W-:Y:S02]  /*3530*/  ISETP.GT.AND P1, PT, R0.reuse, 0x7, PT ;  /* 0x000000070000780c */ /* 0x040fe40003f24270 */
[----:B------:R-:W-:Y:S01]  /*3540*/  PRMT R200, RZ, 0x7610, R200 ;  /* 0x00007610ffc87816 */ /* 0x000fe200000000c8 */
[----:B------:R-:W-:Y:S01]  /*3550*/  IMAD R187, R187, 0x9, RZ ;  /* 0x00000009bbbb7824 */ /* 0x000fe200078e02ff */
[----:B------:R-:W-:Y:S02]  /*3560*/  ISETP.GT.AND P0, PT, R0, 0x8, PT ;  /* 0x000000080000780c */ /* 0x000fe40003f04270 */
[----:B------:R-:W-:-:S07]  /*3570*/  PRMT R201, RZ, 0x7610, R201 ;  /* 0x00007610ffc97816 */ /* 0x000fce00000000c9 */
[----:B------:R1:W2:Y:S04]  /*3580*/  @P1 LDG.E.U8 R200, desc[UR14][R182.64] ;  /* 0x0000000eb6c81981 */ /* 0x0002a8000c1e1100 */
[----:B------:R0:W2:Y:S01]  /*3590*/  @P0 LDG.E.U8 R201, desc[UR14][R160.64] ;  /* 0x0000000ea0c90981 */ /* 0x0000a2000c1e1100 */
[----:B-1----:R-:W-:-:S04]  /*35a0*/  IADD3 R182, P3, R187, R7, RZ ;  /* 0x00000007bbb67210 */ /* 0x002fc80007f7e0ff */
[----:B------:R-:W-:Y:S01]  /*35b0*/  LEA.HI.X.SX32 R183, R187, R6, 0x1, P3 ;  /* 0x00000006bbb77211 */ /* 0x000fe200018f0eff */
[----:B0-----:R-:W-:-:S05]  /*35c0*/  IMAD R187, R186, 0xa, RZ ;  /* 0x0000000ababb7824 */ /* 0x001fca00078e02ff */
[----:B------:R-:W-:-:S04]  /*35d0*/  IADD3 R160, P4, R187, R7, RZ ;  /* 0x00000007bba07210 */ /* 0x000fc80007f9e0ff */
[----:B------:R-:W-:Y:S02]  /*35e0*/  LEA.HI.X.SX32 R161, R187, R6, 0x1, P4 ;  /* 0x00000006bba17211 */ /* 0x000fe400020f0eff */
[----:B------:R-:W0:Y:S01]  /*35f0*/  LDC R187, c[0x0][0x238] ;  /* 0x00008e00ffbb7b82 */ /* 0x000e220000000800 */
[----:B------:R-:W-:Y:S02]  /*3600*/  ISETP.GT.AND P2, PT, R0, 0x9, PT ;  /* 0x000000090000780c */ /* 0x000fe40003f44270 */
        /* <DEDUP_REMOVED lines=12> */
[C---:B------:R-:W-:Y:S02]  /*36d0*/  ISETP.GT.AND P0, PT, R0.reuse, 0xb, PT ;  /* 0x0000000b0000780c */ /* 0x040fe40003f04270 */
[----:B------:R-:W-:Y:S01]  /*36e0*/  PRMT R204, RZ, 0x7610, R204 ;  /* 0x00007610ffcc7816 */ /* 0x000fe200000000cc */
[----:B------:R-:W-:Y:S01]  /*36f0*/  IMAD R187, R187, 0xd, RZ ;  /* 0x0000000dbbbb7824 */ /* 0x000fe200078e02ff */
[C---:B------:R-:W-:Y:S02]  /*3700*/  ISETP.GT.AND P2, PT, R0.reuse, 0xc, PT ;  /* 0x0000000c0000780c */ /* 0x040fe40003f44270 */
[----:B------:R-:W-:Y:S02]  /*3710*/  ISETP.GT.AND P1, PT, R0, 0xd, PT ;  /* 0x0000000d0000780c */ /* 0x000fe40003f24270 */
[----:B------:R-:W-:-:S05]  /*3720*/  PRMT R205, RZ, 0x7610, R205 ;  /* 0x00007610ffcd7816 */ /* 0x000fca00000000cd */
[----:B------:R1:W2:Y:S01]  /*3730*/  @P0 LDG.E.U8 R204, desc[UR14][R182.64] ;  /* 0x0000000eb6cc0981 */ /* 0x0002a2000c1e1100 */
[----:B------:R-:W-:-:S03]  /*3740*/  PRMT R206, RZ, 0x7610, R206 ;  /* 0x00007610ffce7816 */ /* 0x000fc600000000ce */
[----:B------:R-:W2:Y:S01]  /*3750*/  @P2 LDG.E.U8 R205, desc[UR14][R160.64] ;  /* 0x0000000ea0cd2981 */ /* 0x000ea2000c1e1100 */
[----:B-1----:R-:W-:-:S04]  /*3760*/  IADD3 R182, P3, R187, R7, RZ ;  /* 0x00000007bbb67210 */ /* 0x002fc80007f7e0ff */
[----:B------:R-:W-:Y:S01]  /*3770*/  LEA.HI.X.SX32 R183, R187, R6, 0x1, P3 ;  /* 0x00000006bbb77211 */ /* 0x000fe200018f0eff */
[----:B0-----:R-:W-:Y:S01]  /*3780*/  IMAD R187, R186, 0xe, RZ ;  /* 0x0000000ebabb7824 */ /* 0x001fe200078e02ff */
[----:B------:R-:W-:Y:S01]  /*3790*/  ISETP.GT.AND P2, PT, R0, 0xf, PT ;  /* 0x0000000f0000780c */ /* 0x000fe20003f44270 */
[----:B------:R-:W-:Y:S02]  /*37a0*/  IMAD R186, R186, 0xf, RZ ;  /* 0x0000000fbaba7824 */ /* 0x000fe400078e02ff */
[----:B------:R0:W2:Y:S01]  /*37b0*/  @P1 LDG.E.U8 R206, desc[UR14][R182.64] ;  /* 0x0000000eb6ce1981 */ /* 0x0000a2000c1e1100 */
[----:B------:R-:W-:Y:S02]  /*37c0*/  ISETP.GT.AND P1, PT, R0, RZ, PT ;  /* 0x000000ff0000720c */ /* 0x000fe40003f24270 */
[----:B------:R-:W-:Y:S02]  /*37d0*/  PRMT R208, RZ, 0x7610, R208 ;  /* 0x00007610ffd07816 */ /* 0x000fe400000000d0 */
[----:B0-----:R-:W-:-:S04]  /*37e0*/  IADD3 R182, P3, R186, R7, RZ ;  /* 0x00000007bab67210 */ /* 0x001fc80007f7e0ff */
[----:B------:R-:W-:Y:S02]  /*37f0*/  LEA.HI.X.SX32 R183, R186, R6, 0x1, P3 ;  /* 0x00000006bab77211 */ /* 0x000fe400018f0eff */
[----:B------:R-:W-:Y:S01]  /*3800*/  PRMT R210, RZ, 0x7610, R210 ;  /* 0x00007610ffd27816 */ /* 0x000fe200000000d2 */
[----:B------:R-:W0:Y:S02]  /*3810*/  LDC R186, c[0x0][0x238] ;  /* 0x00008e00ffba7b82 */ /* 0x000e240000000800 */
[----:B------:R1:W2:Y:S01]  /*3820*/  @P2 LDG.E.U8 R208, desc[UR14][R182.64] ;  /* 0x0000000eb6d02981 */ /* 0x0002a2000c1e1100 */
[----:B------:R-:W-:Y:S01]  /*3830*/  IADD3 R160, P4, R187, R7, RZ ;  /* 0x00000007bba07210 */ /* 0x000fe20007f9e0ff */
[----:B-1----:R-:W-:Y:S02]  /*3840*/  @P1 IMAD.MOV.U32 R182, RZ, RZ, R7 ;  /* 0x000000ffffb61224 */ /* 0x002fe400078e0007 */
[----:B------:R-:W-:-:S05]  /*3850*/  @P1 IMAD.MOV.U32 R183, RZ, RZ, R6 ;  /* 0x000000ffffb71224 */ /* 0x000fca00078e0006 */
[----:B------:R1:W2:Y:S01]  /*3860*/  @P1 LDG.E.U8 R210, desc[UR14][R182.64] ;  /* 0x0000000eb6d21981 */ /* 0x0002a2000c1e1100 */
[----:B------:R-:W-:Y:S02]  /*3870*/  LEA.HI.X.SX32 R161, R187, R6, 0x1, P4 ;  /* 0x00000006bba17211 */ /* 0x000fe400020f0eff */
[----:B------:R-:W-:Y:S01]  /*3880*/  ISETP.GT.AND P0, PT, R0, 0xe, PT ;  /* 0x0000000e0000780c */ /* 0x000fe20003f04270 */
[----:B------:R-:W3:Y:S08]  /*3890*/  LDC R187, c[0x0][0x238] ;  /* 0x00008e00ffbb7b82 */ /* 0x000ef00000000800 */
[----:B-1----:R-:W1:Y:S01]  /*38a0*/  LDC R183, c[0x0][0x238] ;  /* 0x00008e00ffb77b82 */ /* 0x002e620000000800 */
[----:B------:R-:W-:-:S02]  /*38b0*/  PRMT R207, RZ, 0x7610, R207 ;  /* 0x00007610ffcf7816 */ /* 0x000fc400000000cf */
[----:B------:R-:W-:-:S04]  /*38c0*/  ISETP.GT.AND P4, PT, R0, 0x1, PT ;  /* 0x000000010000780c */ /* 0x000fc80003f84270 */
[----:B------:R4:W2:Y:S01]  /*38d0*/  @P0 LDG.E.U8 R207, desc[UR14][R160.64] ;  /* 0x0000000ea0cf0981 */ /* 0x0008a2000c1e1100 */
[----:B------:R-:W-:Y:S02]  /*38e0*/  PRMT R212, RZ, 0x7610, R212 ;  /* 0x00007610ffd47816 */ /* 0x000fe400000000d4 */
[----:B----4-:R-:W-:-:S04]  /*38f0*/  IADD3 R160, P0, R7, UR13, RZ ;  /* 0x0000000d07a07c10 */ /* 0x010fc8000ff1e0ff */
[----:B0-----:R-:W-:Y:S01]  /*3900*/  LEA.HI.X.SX32 R161, R186, R6, 0x1, P0 ;  /* 0x00000006baa17211 */ /* 0x001fe200000f0eff */
[----:B-1----:R-:W-:-:S04]  /*3910*/  IMAD.SHL.U32 R183, R183, 0x10, RZ ;  /* 0x00000010b7b77824 */ /* 0x002fc800078e00ff */
[----:B------:R0:W4:Y:S01]  /*3920*/  @P4 LDG.E.U8 R212, desc[UR14][R160.64] ;  /* 0x0000000ea0d44981 */ /* 0x000122000c1e1100 */
[-C--:B------:R-:W-:Y:S01]  /*3930*/  IADD3 R182, P0, R183, R7.reuse, RZ ;  /* 0x00000007b7b67210 */ /* 0x080fe20007f1e0ff */
[C---:B---3--:R-:W-:Y:S02]  /*3940*/  IMAD.SHL.U32 R183, R187.reuse, 0x10, RZ ;  /* 0x00000010bbb77824 */ /* 0x048fe400078e00ff */
[----:B0-----:R-:W-:Y:S02]  /*3950*/  IMAD R161, R187, 0x11, RZ ;  /* 0x00000011bba17824 */ /* 0x001fe400078e02ff */
[----:B------:R-:W0:Y:S03]  /*3960*/  LDC R187, c[0x0][0x238] ;  /* 0x00008e00ffbb7b82 */ /* 0x000e260000000800 */
[----:B------:R-:W-:Y:S02]  /*3970*/  IADD3 R160, P1, R161, R7, RZ ;  /* 0x00000007a1a07210 */ /* 0x000fe40007f3e0ff */
[----:B------:R-:W-:Y:S01]  /*3980*/  ISETP.GT.AND P2, PT, R0, 0x10, PT ;  /* 0x000000100000780c */ /* 0x000fe20003f44270 */
[----:B0-----:R-:W-:-:S02]  /*3990*/  IMAD R161, R187, 0x11, RZ ;  /* 0x00000011bba17824 */ /* 0x001fc400078e02ff */
[----:B------:R-:W0:Y:S01]  /*39a0*/  LDC R187, c[0x0][0x238] ;  /* 0x00008e00ffbb7b82 */ /* 0x000e220000000800 */
[----:B------:R-:W-:Y:S02]  /*39b0*/  ISETP.GT.AND P3, PT, R0, 0x11, PT ;  /* 0x000000110000780c */ /* 0x000fe40003f64270 */
[----:B------:R-:W-:Y:S02]  /*39c0*/  PRMT R194, RZ, 0x7610, R194 ;  /* 0x00007610ffc27816 */ /* 0x000fe400000000c2 */
[----:B------:R-:W-:Y:S02]  /*39d0*/  LEA.HI.X.SX32 R183, R183, R6, 0x1, P0 ;  /* 0x00000006b7b77211 */ /* 0x000fe400000f0eff */
[----:B------:R-:W-:-:S03]  /*39e0*/  PRMT R195, RZ, 0x7610, R195 ;  /* 0x00007610ffc37816 */ /* 0x000fc600000000c3 */
[----:B------:R0:W3:Y:S01]  /*39f0*/  @P2 LDG.E.U8 R194, desc[UR14][R182.64] ;  /* 0x0000000eb6c22981 */ /* 0x0000e2000c1e1100 */
[----:B------:R-:W-:Y:S02]  /*3a00*/  LEA.HI.X.SX32 R161, R161, R6, 0x1, P1 ;  /* 0x00000006a1a17211 */ /* 0x000fe400008f0eff */
[----:B------:R-:W-:-:S03]  /*3a10*/  ISETP.GT.AND P4, PT, R0, 0x13, PT ;  /* 0x000000130000780c */ /* 0x000fc60003f84270 */
[----:B------:R1:W3:Y:S01]  /*3a20*/  @P3 LDG.E.U8 R195, desc[UR14][R160.64] ;  /* 0x0000000ea0c33981 */ /* 0x0002e2000c1e1100 */
[----:B0-----:R-:W-:Y:S02]  /*3a30*/  IMAD R183, R187, 0x12, RZ ;  /* 0x00000012bbb77824 */ /* 0x001fe400078e02ff */
[----:B------:R-:W-:-:S03]  /*3a40*/  IMAD R187, R186, 0x13, RZ ;  /* 0x00000013babb7824 */ /* 0x000fc600078e02ff */
[-C--:B------:R-:W-:Y:S02]  /*3a50*/  IADD3 R182, P2, R183, R7.reuse, RZ ;  /* 0x00000007b7b67210 */ /* 0x080fe40007f5e0ff */
[----:B------:R-:W0:Y:S01]  /*3a60*/  LDC R183, c[0x0][0x238] ;  /* 0x00008e00ffb77b82 */ /* 0x000e220000000800 */
[C---:B-1----:R-:W-:Y:S02]  /*3a70*/  IADD3 R160, P1, R187.reuse, R7, RZ ;  /* 0x00000007bba07210 */ /* 0x042fe40007f3e0ff */
[----:B------:R-:W-:Y:S02]  /*3a80*/  PRMT R185, RZ, 0x7610, R185 ;  /* 0x00007610ffb97816 */ /* 0x000fe400000000b9 */
[----:B------:R-:W-:-:S03]  /*3a90*/  LEA.HI.X.SX32 R161, R187, R6, 0x1, P1 ;  /* 0x00000006bba17211 */ /* 0x000fc600008f0eff */
[----:B------:R-:W1:Y:S02]  /*3aa0*/  LDC R187, c[0x0][0x238] ;  /* 0x00008e00ffbb7b82 */ /* 0x000e640000000800 */
[----:B------:R5:W3:Y:S06]  /*3ab0*/  @P4 LDG.E.U8 R185, desc[UR14][R160.64] ;  /* 0x0000000ea0b94981 */ /* 0x000aec000c1e1100 */
[----:B-----5:R-:W5:Y:S01]  /*3ac0*/  LDC R161, c[0x0][0x238] ;  /* 0x00008e00ffa17b82 */ /* 0x020f620000000800 */
[----:B------:R-:W-:Y:S01]  /*3ad0*/  ISETP.GT.AND P0, PT, R0, 0x12, PT ;  /* 0x000000120000780c */ /* 0x000fe20003f04270 */
[----:B0-----:R-:W-:Y:S01]  /*3ae0*/  IMAD R183, R183, 0x12, RZ ;  /* 0x00000012b7b77824 */ /* 0x001fe200078e02ff */
[----:B------:R-:W-:Y:S01]  /*3af0*/  PRMT R188, RZ, 0x7610, R188 ;  /* 0x00007610ffbc7816 */ /* 0x000fe200000000bc */
[----:B------:R-:W-:-:S03]  /*3b00*/  IMAD R186, R186, 0x14, RZ ;  /* 0x00000014baba7824 */ /* 0x000fc600078e02ff */
[----:B------:R-:W-:Y:S01]  /*3b10*/  LEA.HI.X.SX32 R183, R183, R6, 0x1, P2 ;  /* 0x00000006b7b77211 */ /* 0x000fe200010f0eff */
[----:B-1----:R-:W-:-:S06]  /*3b20*/  IMAD R187, R187, 0x14, RZ ;  /* 0x00000014bbbb7824 */ /* 0x002fcc00078e02ff */
[----:B------:R-:W3:Y:S01]  /*3b30*/  @P0 LDG.E.U8 R188, desc[UR14][R182.64] ;  /* 0x0000000eb6bc0981 */ /* 0x000ee2000c1e1100 */
[----:B------:R-:W-:-:S04]  /*3b40*/  IADD3 R186, P0, R186, R7, RZ ;  /* 0x00000007baba7210 */ /* 0x000fc80007f1e0ff */
[----:B------:R-:W-:Y:S01]  /*3b50*/  LEA.HI.X.SX32 R187, R187, R6, 0x1, P0 ;  /* 0x00000006bbbb7211 */ /* 0x000fe200000f0eff */
[----:B-----5:R-:W-:-:S05]  /*3b60*/  IMAD R161, R161, 0x15, RZ ;  /* 0x00000015a1a17824 */ /* 0x020fca00078e02ff */
[----:B------:R-:W-:Y:S02]  /*3b70*/  IADD3 R160, P0, R161, R7, RZ ;  /* 0x00000007a1a07210 */ /* 0x000fe40007f1e0ff */
[----:B------:R-:W0:Y:S01]  /*3b80*/  LDC R161, c[0x0][0x238] ;  /* 0x00008e00ffa17b82 */ /* 0x000e220000000800 */
[----:B------:R-:W-:Y:S02]  /*3b90*/  ISETP.GT.AND P1, PT, R0, 0x15, PT ;  /* 0x000000150000780c */ /* 0x000fe40003f24270 */
[----:B------:R-:W-:Y:S01]  /*3ba0*/  PRMT R191, RZ, 0x7610, R191 ;  /* 0x00007610ffbf7816 */ /* 0x000fe200000000bf */
[----:B0-----:R-:W-:-:S05]  /*3bb0*/  IMAD R161, R161, 0x15, RZ ;  /* 0x00000015a1a17824 */ /* 0x001fca00078e02ff */
[----:B------:R-:W-:-:S05]  /*3bc0*/  LEA.HI.X.SX32 R161, R161, R6, 0x1, P0 ;  /* 0x00000006a1a17211 */ /* 0x000fca00000f0eff */
[----:B------:R0:W5:Y:S02]  /*3bd0*/  @P1 LDG.E.U8 R191, desc[UR14][R160.64] ;  /* 0x0000000ea0bf1981 */ /* 0x000164000c1e1100 */
[----:B0-----:R-:W0:Y:S01]  /*3be0*/  LDC R161, c[0x0][0x238] ;  /* 0x00008e00ffa17b82 */ /* 0x001e220000000800 */
[----:B------:R-:W-:Y:S02]  /*3bf0*/  ISETP.GT.AND P2, PT, R0, 0x14, PT ;  /* 0x000000140000780c */ /* 0x000fe40003f44270 */
[----:B------:R-:W-:Y:S02]  /*3c00*/  PRMT R183, RZ, 0x7610, R183 ;  /* 0x00007610ffb77816 */ /* 0x000fe400000000b7 */
[----:B------:R-:W-:-:S09]  /*3c10*/  PRMT R189, RZ, 0x7610, R189 ;  /* 0x00007610ffbd7816 */ /* 0x000fd200000000bd */
[----:B------:R-:W5:Y:S01]  /*3c20*/  @P2 LDG.E.U8 R183, desc[UR14][R186.64] ;  /* 0x0000000ebab72981 */ /* 0x000f62000c1e1100 */
[----:B0-----:R-:W-:-:S05]  /*3c30*/  IMAD R161, R161, 0x16, RZ ;  /* 0x00000016a1a17824 */ /* 0x001fca00078e02ff */
[----:B------:R-:W-:Y:S02]  /*3c40*/  IADD3 R160, P0, R161, R7, RZ ;  /* 0x00000007a1a07210 */ /* 0x000fe40007f1e0ff */
[----:B------:R-:W0:Y:S01]  /*3c50*/  LDC R161, c[0x0][0x238] ;  /* 0x00008e00ffa17b82 */ /* 0x000e220000000800 */
[----:B------:R-:W-:Y:S01]  /*3c60*/  ISETP.GT.AND P2, PT, R0, 0x16, PT ;  /* 0x000000160000780c */ /* 0x000fe20003f44270 */
[----:B0-----:R-:W-:-:S05]  /*3c70*/  IMAD R161, R161, 0x16, RZ ;  /* 0x00000016a1a17824 */ /* 0x001fca00078e02ff */
[----:B------:R-:W-:-:S07]  /*3c80*/  LEA.HI.X.SX32 R161, R161, R6, 0x1, P0 ;  /* 0x00000006a1a17211 */ /* 0x000fce00000f0eff */
[----:B------:R0:W5:Y:S02]  /*3c90*/  @P2 LDG.E.U8 R189, desc[UR14][R160.64] ;  /* 0x0000000ea0bd2981 */ /* 0x000164000c1e1100 */
[----:B0-----:R-:W0:Y:S02]  /*3ca0*/  LDC R161, c[0x0][0x238] ;  /* 0x00008e00ffa17b82 */ /* 0x001e240000000800 */
[----:B0-----:R-:W-:-:S05]  /*3cb0*/  IMAD R161, R161, 0x17, RZ ;  /* 0x00000017a1a17824 */ /* 0x001fca00078e02ff */
[----:B------:R-:W-:Y:S02]  /*3cc0*/  IADD3 R160, P0, R161, R7, RZ ;  /* 0x00000007a1a07210 */ /* 0x000fe40007f1e0ff */
[----:B------:R-:W0:Y:S01]  /*3cd0*/  LDC R161, c[0x0][0x238] ;  /* 0x00008e00ffa17b82 */ /* 0x000e220000000800 */
[----:B------:R-:W-:Y:S02]  /*3ce0*/  ISETP.GT.AND P1, PT, R0, 0x17, PT ;  /* 0x000000170000780c */ /* 0x000fe40003f24270 */
[----:B------:R-:W-:Y:S01]  /*3cf0*/  PRMT R184, RZ, 0x7610, R184 ;  /* 0x00007610ffb87816 */ /* 0x000fe200000000b8 */
[----:B0-----:R-:W-:-:S05]  /*3d00*/  IMAD R161, R161, 0x17, RZ ;  /* 0x00000017a1a17824 */ /* 0x001fca00078e02ff */
[----:B------:R-:W-:-:S05]  /*3d10*/  LEA.HI.X.SX32 R161, R161, R6, 0x1, P0 ;  /* 0x00000006a1a17211 */ /* 0x000fca00000f0eff */
        /* <DEDUP_REMOVED lines=60> */
[----:B------:R-:W-:Y:S02]  /*40e0*/  PRMT R198, RZ, 0x7610, R198 ;  /* 0x00007610ffc67816 */ /* 0x000fe400000000c6 */
[----:B------:R-:W-:Y:S02]  /*40f0*/  LOP3.LUT R192, R192, 0xffff, RZ, 0xc0, !PT ;  /* 0x0000ffffc0c07812 */ /* 0x000fe400078ec0ff */
[----:B------:R-:W-:Y:S02]  /*4100*/  LOP3.LUT R193, R193, 0xffff, RZ, 0xc0, !PT ;  /* 0x0000ffffc1c17812 */ /* 0x000fe400078ec0ff */
[----:B------:R-:W-:Y:S01]  /*4110*/  LOP3.LUT R163, R163, 0xffff, RZ, 0xc0, !PT ;  /* 0x0000ffffa3a37812 */ /* 0x000fe200078ec0ff */
[----:B0-----:R-:W-:-:S05]  /*4120*/  IMAD R161, R161, 0x1e, RZ ;  /* 0x0000001ea1a17824 */ /* 0x001fca00078e02ff */
[----:B------:R-:W-:-:S05]  /*4130*/  LEA.HI.X.SX32 R161, R161, R6, 0x1, P0 ;  /* 0x00000006a1a17211 */ /* 0x000fca00000f0eff */
[----:B------:R0:W5:Y:S01]  /*4140*/  @P1 LDG.E.U8 R198, desc[UR14][R160.64] ;  /* 0x0000000ea0c61981 */ /* 0x000162000c1e1100 */
[----:B--2---:R-:W-:Y:S02]  /*4150*/  LOP3.LUT R208, R208, 0xffff, RZ, 0xc0, !PT ;  /* 0x0000ffffd0d07812 */ /* 0x004fe400078ec0ff */
[----:B------:R-:W-:Y:S02]  /*4160*/  LOP3.LUT R206, R206, 0xffff, RZ, 0xc0, !PT ;  /* 0x0000ffffcece7812 */ /* 0x000fe400078ec0ff */
[----:B0-----:R-:W-:Y:S02]  /*4170*/  LOP3.LUT R160, R162, 0xffff, RZ, 0xc0, !PT ;  /* 0x0000ffffa2a07812 */ /* 0x001fe400078ec0ff */
[----:B------:R-:W-:Y:S02]  /*4180*/  PRMT R161, R192, 0x3340, R193 ;  /* 0x00003340c0a17816 */ /* 0x000fe400000000c1 */
[----:B------:R-:W-:Y:S01]  /*4190*/  PRMT R160, R160, 0x3340, R163 ;  /* 0x00003340a0a07816 */ /* 0x000fe200000000a3 */
[----:B------:R-:W0:Y:S01]  /*41a0*/  LDC R192, c[0x0][0x238] ;  /* 0x00008e00ffc07b82 */ /* 0x000e220000000800 */
[----:B------:R-:W-:-:S02]  /*41b0*/  LOP3.LUT R193, R207, 0xffff, RZ, 0xc0, !PT ;  /* 0x0000ffffcfc17812 */ /* 0x000fc400078ec0ff */
[----:B------:R-:W-:Y:S02]  /*41c0*/  LOP3.LUT R163, R205, 0xffff, RZ, 0xc0, !PT ;  /* 0x0000ffffcda37812 */ /* 0x000fe400078ec0ff */
[----:B------:R-:W-:Y:S02]  /*41d0*/  PRMT R193, R193, 0x3340, R208 ;  /* 0x00003340c1c17816 */ /* 0x000fe400000000d0 */
[----:B------:R-:W-:-:S04]  /*41e0*/  PRMT R163, R163, 0x3340, R206 ;  /* 0x00003340a3a37816 */ /* 0x000fc800000000ce */
[----:B------:R-:W-:Y:S02]  /*41f0*/  PRMT R163, R163, 0x5410, R193 ;  /* 0x00005410a3a37816 */ /* 0x000fe400000000c1 */
[----:B------:R-:W1:Y:S01]  /*4200*/  LDC R193, c[0x0][0x238] ;  /* 0x00008e00ffc17b82 */ /* 0x000e620000000800 */
[----:B------:R-:W-:Y:S02]  /*4210*/  LOP3.LUT R199, R199, 0xffff, RZ, 0xc0, !PT ;  /* 0x0000ffffc7c77812 */ /* 0x000fe400078ec0ff */
[----:B------:R-:W-:Y:S02]  /*4220*/  LOP3.LUT R200, R200, 0xffff, RZ, 0xc0, !PT ;  /* 0x0000ffffc8c87812 */ /* 0x000fe400078ec0ff */
[----:B------:R-:W-:Y:S02]  /*4230*/  ISETP.GT.AND P1, PT, R0, 0x1f, PT ;  /* 0x0000001f0000780c */ /* 0x000fe40003f24270 */
[----:B------:R-:W-:Y:S01]  /*4240*/  PRMT R199, R199, 0x3340, R200 ;  /* 0x00003340c7c77816 */ /* 0x000fe200000000c8 */
[----:B0-----:R-:W-:-:S03]  /*4250*/  IMAD R192, R192, 0x1f, RZ ;  /* 0x0000001fc0c07824 */ /* 0x001fc600078e02ff */
[--C-:B------:R-:W-:Y:S02]  /*4260*/  PRMT R161, R161, 0x5410, R199.reuse ;  /* 0x00005410a1a17816 */ /* 0x100fe400000000c7 */
[----:B------:R-:W-:Y:S02]  /*4270*/  IADD3 R192, P0, R192, R7, RZ ;  /* 0x00000007c0c07210 */ /* 0x000fe40007f1e0ff */
[----:B------:R-:W-:Y:S01]  /*4280*/  PRMT R199, RZ, 0x7610, R199 ;  /* 0x00007610ffc77816 */ /* 0x000fe200000000c7 */
[----:B-1----:R-:W-:-:S05]  /*4290*/  IMAD R193, R193, 0x1f, RZ ;  /* 0x0000001fc1c17824 */ /* 0x002fca00078e02ff */
[----:B------:R-:W-:-:S05]  /*42a0*/  LEA.HI.X.SX32 R193, R193, R6, 0x1, P0 ;  /* 0x00000006c1c17211 */ /* 0x000fca00000f0eff */
[----:B------:R0:W2:Y:S01]  /*42b0*/  @P1 LDG.E.U8 R199, desc[UR14][R192.64] ;  /* 0x0000000ec0c71981 */ /* 0x0000a2000c1e1100 */
[----:B------:R-:W-:Y:S02]  /*42c0*/  LOP3.LUT R201, R201, 0xffff, RZ, 0xc0, !PT ;  /* 0x0000ffffc9c97812 */ /* 0x000fe400078ec0ff */
[----:B------:R-:W-:Y:S02]  /*42d0*/  LOP3.LUT R162, R202, 0xffff, RZ, 0xc0, !PT ;  /* 0x0000ffffcaa27812 */ /* 0x000fe400078ec0ff */
[----:B------:R-:W-:Y:S02]  /*42e0*/  LOP3.LUT R203, R203, 0xffff, RZ, 0xc0, !PT ;  /* 0x0000ffffcbcb7812 */ /* 0x000fe400078ec0ff */
[----:B------:R-:W-:Y:S02]  /*42f0*/  LOP3.LUT R204, R204, 0xffff, RZ, 0xc0, !PT ;  /* 0x0000ffffcccc7812 */ /* 0x000fe400078ec0ff */
[----:B------:R-:W-:Y:S02]  /*4300*/  LOP3.LUT R200, R210, 0xffff, RZ, 0xc0, !PT ;  /* 0x0000ffffd2c87812 */ /* 0x000fe400078ec0ff */
[----:B----4-:R-:W-:-:S02]  /*4310*/  LOP3.LUT R212, R212, 0xffff, RZ, 0xc0, !PT ;  /* 0x0000ffffd4d47812 */ /* 0x010fc400078ec0ff */
[----:B------:R-:W-:Y:S02]  /*4320*/  PRMT R162, R201, 0x3340, R162 ;  /* 0x00003340c9a27816 */ /* 0x000fe400000000a2 */
[----:B------:R-:W-:Y:S02]  /*4330*/  PRMT R203, R203, 0x3340, R204 ;  /* 0x00003340cbcb7816 */ /* 0x000fe400000000cc */
[----:B------:R-:W-:Y:S02]  /*4340*/  PRMT R200, R200, 0x3340, R212 ;  /* 0x00003340c8c87816 */ /* 0x000fe400000000d4 */
[----:B------:R-:W-:Y:S02]  /*4350*/  PRMT R162, R162, 0x5410, R203 ;  /* 0x00005410a2a27816 */ /* 0x000fe400000000cb */
[----:B------:R-:W-:Y:S01]  /*4360*/  PRMT R160, R200, 0x5410, R160 ;  /* 0x00005410c8a07816 */ /* 0x000fe200000000a0 */
[----:B------:R-:W-:Y:S01]  /*4370*/  BAR.SYNC.DEFER_BLOCKING 0x0 ;  /* 0x0000000000007b1d */ /* 0x000fe20000010000 */
[----:B------:R-:W-:-:S02]  /*4380*/  ISETP.GE.AND P0, PT, R4, R0, PT ;  /* 0x000000000400720c */ /* 0x000fc40003f06270 */
[----:B0-----:R-:W-:Y:S02]  /*4390*/  IADD3 R192, P1, R2, R180, RZ ;  /* 0x000000b402c07210 */ /* 0x001fe40007f3e0ff */
[----:B------:R-:W-:Y:S02]  /*43a0*/  PRMT R201, RZ, 0x7610, R201 ;  /* 0x00007610ffc97816 */ /* 0x000fe400000000c9 */
[----:B------:R-:W-:Y:S01]  /*43b0*/  PRMT R200, RZ, 0x7610, R200 ;  /* 0x00007610ffc87816 */ /* 0x000fe200000000c8 */
[----:B------:R-:W-:Y:S01]  /*43c0*/  IMAD.X R193, R248, 0x1, R172, P1 ;  /* 0x00000001f8c17824 */ /* 0x000fe200008e06ac */
[----:B------:R0:W-:Y:S05]  /*43d0*/  STS.128 [R246+UR12], R160 ;  /* 0x000000a0f6007988 */ /* 0x0001ea0008000c0c */
[----:B------:R1:W4:Y:S01]  /*43e0*/  @!P0 LDG.E.U8 R201, desc[UR14][R192.64] ;  /* 0x0000000ec0c98981 */ /* 0x000322000c1e1100 */
[----:B0-----:R-:W-:-:S02]  /*43f0*/  IADD3 R160, P2, R2, R179, RZ ;  /* 0x000000b302a07210 */ /* 0x001fc40007f5e0ff */
[----:B------:R-:W-:-:S03]  /*4400*/  IADD3 R162, P1, R2, R178, RZ ;  /* 0x000000b202a27210 */ /* 0x000fc60007f3e0ff */
[C---:B------:R-:W-:Y:S01]  /*4410*/  IMAD.X R161, R248.reuse, 0x1, R170, P2 ;  /* 0x00000001f8a17824 */ /* 0x040fe200010e06aa */
[----:B-1----:R-:W-:Y:S01]  /*4420*/  PRMT R192, RZ, 0x7610, R192 ;  /* 0x00007610ffc07816 */ /* 0x002fe200000000c0 */
[----:B------:R-:W-:-:S03]  /*4430*/  IMAD.X R163, R248, 0x1, R168, P1 ;  /* 0x00000001f8a37824 */ /* 0x000fc600008e06a8 */
[----:B------:R0:W4:Y:S01]  /*4440*/  @!P0 LDG.E.U8 R200, desc[UR14][R160.64] ;  /* 0x0000000ea0c88981 */ /* 0x000122000c1e1100 */
[----:B------:R-:W-:-:S03]  /*4450*/  PRMT R193, RZ, 0x7610, R193 ;  /* 0x00007610ffc17816 */ /* 0x000fc600000000c1 */
[----:B------:R1:W4:Y:S01]  /*4460*/  @!P0 LDG.E.U8 R192, desc[UR14][R162.64] ;  /* 0x0000000ea2c08981 */ /* 0x000322000c1e1100 */
[----:B0-----:R-:W-:-:S05]  /*4470*/  IADD3 R160, P1, R2, R177, RZ ;  /* 0x000000b102a07210 */ /* 0x001fca0007f3e0ff */
[----:B------:R-:W-:Y:S01]  /*4480*/  IMAD.X R161, R248, 0x1, R166, P1 ;  /* 0x00000001f8a17824 */ /* 0x000fe200008e06a6 */
[----:B-1----:R-:W-:-:S04]  /*4490*/  IADD3 R162, P1, R2, R176, RZ ;  /* 0x000000b002a27210 */ /* 0x002fc80007f3e0ff */
[----:B------:R0:W4:Y:S01]  /*44a0*/  @!P0 LDG.E.U8 R193, desc[UR14][R160.64] ;  /* 0x0000000ea0c18981 */ /* 0x000122000c1e1100 */
[----:B------:R-:W-:Y:S01]  /*44b0*/  IMAD.X R163, R248, 0x1, R164, P1 ;  /* 0x00000001f8a37824 */ /* 0x000fe200008e06a4 */
[----:B------:R-:W-:Y:S02]  /*44c0*/  PRMT R203, RZ, 0x7610, R203 ;  /* 0x00007610ffcb7816 */ /* 0x000fe400000000cb */
[----:B0-----:R-:W-:-:S05]  /*44d0*/  IADD3 R160, P1, R2, R175, RZ ;  /* 0x000000af02a07210 */ /* 0x001fca0007f3e0ff */
[----:B------:R-:W-:-:S05]  /*44e0*/  IMAD.X R161, R248, 0x1, R158, P1 ;  /* 0x00000001f8a17824 */ /* 0x000fca00008e069e */
[----:B------:R0:W4:Y:S01]  /*44f0*/  @!P0 LDG.E.U8 R203, desc[UR14][R160.64] ;  /* 0x0000000ea0cb8981 */ /* 0x000122000c1e1100 */
        /* <DEDUP_REMOVED lines=65> */
[----:B------:R-:W-:-:S06]  /*4910*/  PRMT R202, RZ, 0x7610, R202 ;  /* 0x00007610ffca7816 */ /* 0x000fcc00000000ca */
[----:B------:R3:W4:Y:S01]  /*4920*/  @!P0 LDG.E.U8 R202, desc[UR14][R162.64] ;  /* 0x0000000ea2ca8981 */ /* 0x000722000c1e1100 */
[----:B0-----:R-:W-:-:S05]  /*4930*/  IADD3 R160, P1, R2, R219, RZ ;  /* 0x000000db02a07210 */ /* 0x001fca0007f3e0ff */
[----:B------:R-:W-:-:S05]  /*4940*/  IMAD.X R161, R248, 0x1, R217, P1 ;  /* 0x00000001f8a17824 */ /* 0x000fca00008e06d9 */
[----:B------:R0:W4:Y:S01]  /*4950*/  @!P0 LDG.E.U8 R232, desc[UR14][R160.64] ;  /* 0x0000000ea0e88981 */ /* 0x000122000c1e1100 */
[----:B---3--:R-:W-:Y:S02]  /*4960*/  LOP3.LUT R163, R194, 0xffff, RZ, 0xc0, !PT ;  /* 0x0000ffffc2a37812 */ /* 0x008fe400078ec0ff */
[----:B------:R-:W-:Y:S02]  /*4970*/  PRMT R194, RZ, 0x7610, R194 ;  /* 0x00007610ffc27816 */ /* 0x000fe400000000c2 */
[----:B0-----:R-:W-:-:S05]  /*4980*/  IADD3 R160, P1, R2, R223, RZ ;  /* 0x000000df02a07210 */ /* 0x001fca0007f3e0ff */
[----:B------:R-:W-:Y:S01]  /*4990*/  IMAD.X R161, R248, 0x1, R221, P1 ;  /* 0x00000001f8a17824 */ /* 0x000fe200008e06dd */
[----:B------:R-:W-:Y:S02]  /*49a0*/  LOP3.LUT R162, R188, 0xffff, RZ, 0xc0, !PT ;  /* 0x0000ffffbca27812 */ /* 0x000fe400078ec0ff */
[----:B------:R-:W-:Y:S02]  /*49b0*/  LOP3.LUT R185, R185, 0xffff, RZ, 0xc0, !PT ;  /* 0x0000ffffb9b97812 */ /* 0x000fe400078ec0ff */
[----:B------:R0:W3:Y:S02]  /*49c0*/  @!P0 LDG.E.U8 R194, desc[UR14][R160.64] ;  /* 0x0000000ea0c28981 */ /* 0x0000e4000c1e1100 */
[--C-:B------:R-:W-:Y:S02]  /*49d0*/  PRMT R162, R162, 0x3340, R185.reuse ;  /* 0x00003340a2a27816 */ /* 0x100fe400000000b9 */
[----:B------:R-:W-:Y:S02]  /*49e0*/  PRMT R185, RZ, 0x7610, R185 ;  /* 0x00007610ffb97816 */ /* 0x000fe400000000b9 */
[----:B0-----:R-:W-:-:S05]  /*49f0*/  IADD3 R160, P1, R2, R227, RZ ;  /* 0x000000e302a07210 */ /* 0x001fca0007f3e0ff */
[----:B------:R-:W-:Y:S01]  /*4a00*/  IMAD.X R161, R248, 0x1, R225, P1 ;  /* 0x00000001f8a17824 */ /* 0x000fe200008e06e1 */
[----:B-----5:R-:W-:Y:S02]  /*4a10*/  LOP3.LUT R183, R183, 0xffff, RZ, 0xc0, !PT ;  /* 0x0000ffffb7b77812 */ /* 0x020fe400078ec0ff */
[----:B------:R-:W-:Y:S02]  /*4a20*/  LOP3.LUT R188, R191, 0xffff, RZ, 0xc0, !PT ;  /* 0x0000ffffbfbc7812 */ /* 0x000fe400078ec0ff */
[----:B------:R0:W5:Y:S02]  /*4a30*/  @!P0 LDG.E.U8 R185, desc[UR14][R160.64] ;  /* 0x0000000ea0b98981 */ /* 0x000164000c1e1100 */
[----:B------:R-:W-:Y:S02]  /*4a40*/  PRMT R188, R183, 0x3340, R188 ;  /* 0x00003340b7bc7816 */ /* 0x000fe400000000bc */
        /* <DEDUP_REMOVED lines=23> */
[----:B------:R-:W-:-:S05]  /*4bc0*/  IMAD.X R161, R248, 0x1, R237, P1 ;  /* 0x00000001f8a17824 */ /* 0x000fca00008e06ed */
[----:B------:R0:W3:Y:S01]  /*4bd0*/  @!P0 LDG.E.U8 R186, desc[UR14][R160.64] ;  /* 0x0000000ea0ba8981 */ /* 0x0000e2000c1e1100 */
[----:B------:R-:W-:Y:S02]  /*4be0*/  PRMT R191, RZ, 0x7610, R191 ;  /* 0x00007610ffbf7816 */ /* 0x000fe400000000bf */
[----:B0-----:R-:W-:-:S05]  /*4bf0*/  IADD3 R160, P1, R2, R240, RZ ;  /* 0x000000f002a07210 */ /* 0x001fca0007f3e0ff */
[----:B------:R-:W-:Y:S01]  /*4c00*/  IMAD.X R161, R248, 0x1, R239, P1 ;  /* 0x00000001f8a17824 */ /* 0x000fe200008e06ef */
[----:B------:R-:W-:-:S04]  /*4c10*/  LOP3.LUT R195, R195, 0xffff, RZ, 0xc0, !PT ;  /* 0x0000ffffc3c37812 */ /* 0x000fc800078ec0ff */
[----:B------:R0:W3:Y:S01]  /*4c20*/  @!P0 LDG.E.U8 R191, desc[UR14][R160.64] ;  /* 0x0000000ea0bf8981 */ /* 0x0000e2000c1e1100 */
[----:B------:R-:W-:Y:S02]  /*4c30*/  PRMT R163, R163, 0x3340, R195 ;  /* 0x00003340a3a37816 */ /* 0x000fe400000000c3 */
[----:B------:R-:W-:Y:S02]  /*4c40*/  LOP3.LUT R195, R196, 0xffff, RZ, 0xc0, !PT ;  /* 0x0000ffffc4c37812 */ /* 0x000fe400078ec0ff */
        /* <DEDUP_REMOVED lines=8> */
[----:B0-----:R-:W-:Y:S02]  /*4cd0*/  PRMT R160, R163, 0x5410, R162 ;  /* 0x00005410a3a07816 */ /* 0x001fe400000000a2 */
[----:B------:R-:W-:-:S05]  /*4ce0*/  IADD3 R162, P1, R2, R3, RZ ;  /* 0x0000000302a27210 */ /* 0x000fca0007f3e0ff */
[----:B------:R-:W-:-:S05]  /*4cf0*/  IMAD.X R163, R248, 0x1, R174, P1 ;  /* 0x00000001f8a37824 */ /* 0x000fca00008e06ae */
[----:B------:R0:W3:Y:S01]  /*4d00*/  @!P0 LDG.E.U8 R198, desc[UR14][R162.64] ;  /* 0x0000000ea2c68981 */ /* 0x0000e2000c1e1100 */
[----:B--2---:R-:W-:-:S04]  /*4d10*/  LOP3.LUT R199, R199, 0xffff, RZ, 0xc0, !PT ;  /* 0x0000ffffc7c77812 */ /* 0x004fc800078ec0ff */
[----:B------:R-:W-:Y:S02]  /*4d20*/  PRMT R197, R197, 0x3340, R199 ;  /* 0x00003340c5c57816 */ /* 0x000fe400000000c7 */
[----:B------:R-:W-:Y:S02]  /*4d30*/  LOP3.LUT R199, R246, 0x10, RZ, 0x3c, !PT ;  /* 0x00000010f6c77812 */ /* 0x000fe400078e3cff */
[----:B------:R-:W-:Y:S02]  /*4d40*/  PRMT R161, R188, 0x5410, R189 ;  /* 0x00005410bca17816 */ /* 0x000fe400000000bd */
[----:B0-----:R-:W-:Y:S02]  /*4d50*/  PRMT R162, R187, 0x5410, R190 ;  /* 0x00005410bba27816 */ /* 0x001fe400000000be */
[----:B------:R-:W-:-:S05]  /*4d60*/  PRMT R163, R195, 0x5410, R197 ;  /* 0x00005410c3a37816 */ /* 0x000fca00000000c5 */
[----:B------:R0:W-:Y:S04]  /*4d70*/  STS.128 [R199+UR12], R160 ;  /* 0x000000a0c7007988 */ /* 0x0001e80008000c0c */
[----:B----4-:R0:W-:Y:S04]  /*4d80*/  STS.U8 [R247+UR12+0x1f00], R201 ;  /* 0x001f00c9f7007988 */ /* 0x0101e8000800000c */
[----:B------:R0:W-:Y:S04]  /*4d90*/  STS.U8 [R247+UR12+0x1e00], R192 ;  /* 0x001e00c0f7007988 */ /* 0x0001e8000800000c */
        /* <DEDUP_REMOVED lines=10> */
[----:B-----5:R0:W-:Y:S04]  /*4e40*/  STS.U8 [R247+UR12+0x1300], R185 ;  /* 0x001300b9f7007988 */ /* 0x0201e8000800000c */
[----:B---3--:R0:W-:Y:S04]  /*4e50*/  STS.U8 [R247+UR12+0x1200], R184 ;  /* 0x001200b8f7007988 */ /* 0x0081e8000800000c */
        /* <DEDUP_REMOVED lines=17> */
[----:B------:R0:W-:Y:S01]  /*4f70*/  STS.U8 [R243+UR12+0x1f80], R198 ;  /* 0x001f80c6f3007988 */ /* 0x0001e2000800000c */
[----:B------:R1:W-:Y:S06]  /*4f80*/  MEMBAR.ALL.CTA ;  /* 0x0000000000007992 */ /* 0x0003ec0000008000 */
[----:B-1----:R-:W1:Y:S01]  /*4f90*/  FENCE.VIEW.ASYNC.S ;  /* 0x00000000000073c6 */ /* 0x002e620000000000 */
[----:B------:R-:W-:Y:S01]  /*4fa0*/  R2UR UR8, R244 ;  /* 0x00000000f40872ca */ /* 0x000fe200000e0000 */
[----:B-1----:R-:W-:Y:S06]  /*4fb0*/  BAR.SYNC.DEFER_BLOCKING 0x0 ;  /* 0x0000000000007b1d */ /* 0x002fec0000010000 */
[----:B------:R-:W-:Y:S01]  /*4fc0*/  UMOV UR9, 0xc0000010 ;  /* 0xc000001000097882 */ /* 0x000fe20000000000 */
[----:B------:R-:W-:Y:S01]  /*4fd0*/  UMOV UR6, UR10 ;  /* 0x0000000a00067c82 */ /* 0x000fe20008000000 */
[----:B------:R-:W-:Y:S01]  /*4fe0*/  UMOV UR7, UR11 ;  /* 0x0000000b00077c82 */ /* 0x000fe20008000000 */
[----:B------:R-:W-:-:S06]  /*4ff0*/  WARPGROUP.ARRIVE ;  /* 0x00000000000079c5 */ /* 0x000fcc0000000000 */
[----:B------:R-:W-:-:S12]  /*5000*/  QGMMA.64x128x32.F32.E4M3.E4M3 R88, gdesc[UR8], R88 ;  /* 0x01e00000085879f3 */ /* 0x000fd80008700858 */
[----:B------:R-:W-:Y:S01]  /*5010*/  QGMMA.64x128x32.F32.E4M3.E4M3 R24, gdesc[UR4], R24, gsb0 ;  /* 0x01e00000041879f3 */ /* 0x000fe20008000818 */
[----:B------:R-:W-:-:S04]  /*5020*/  IADD3 R177, P4, R177, UR16, RZ ;  /* 0x00000010b1b17c10 */ /* 0x000fc8000ff9e0ff */
[----:B------:R-:W-:Y:S02]  /*5030*/  IADD3.X R166, R166, UR17, RZ, P4, !PT ;  /* 0x00000011a6a67c10 */ /* 0x000fe4000a7fe4ff */
[----:B------:R-:W-:Y:S02]  /*5040*/  IADD3 R165, P4, R165, UR16, RZ ;  /* 0x00000010a5a57c10 */ /* 0x000fe4000ff9e0ff */
[----:B------:R-:W-:Y:S02]  /*5050*/  IADD3 R3, P0, R3, UR16, RZ ;  /* 0x0000001003037c10 */ /* 0x000fe4000ff1e0ff */
[----:B------:R-:W-:Y:S02]  /*5060*/  IADD3 R180, P1, R180, UR16, RZ ;  /* 0x00000010b4b47c10 */ /* 0x000fe4000ff3e0ff */
[----:B------:R-:W-:Y:S02]  /*5070*/  IADD3 R179, P2, R179, UR16, RZ ;  /* 0x00000010b3b37c10 */ /* 0x000fe4000ff5e0ff */
[----:B------:R-:W-:-:S02]  /*5080*/  IADD3 R178, P3, R178, UR16, RZ ;  /* 0x00000010b2b27c10 */ /* 0x000fc4000ff7e0ff */
[----:B------:R-:W-:Y:S02]  /*5090*/  IADD3.X R20, R20, UR17, RZ, P4, !PT ;  /* 0x0000001114147c10 */ /* 0x000fe4000a7fe4ff */
[----:B------:R-:W-:Y:S02]  /*50a0*/  IADD3 R19, P4, R19, UR16, RZ ;  /* 0x0000001013137c10 */ /* 0x000fe4000ff9e0ff */
[----:B------:R-:W-:Y:S02]  /*50b0*/  IADD3 R176, P5, R176, UR16, RZ ;  /* 0x00000010b0b07c10 */ /* 0x000fe4000ffbe0ff */
[----:B------:R-:W-:Y:S02]  /*50c0*/  IADD3.X R174, R174, UR17, RZ, P0, !PT ;  /* 0x00000011aeae7c10 */ /* 0x000fe400087fe4ff */
[----:B------:R-:W-:Y:S02]  /*50d0*/  IADD3.X R172, R172, UR17, RZ, P1, !PT ;  /* 0x00000011acac7c10 */ /* 0x000fe40008ffe4ff */
[----:B------:R-:W-:-:S02]  /*50e0*/  IADD3.X R170, R170, UR17, RZ, P2, !PT ;  /* 0x00000011aaaa7c10 */ /* 0x000fc400097fe4ff */
[----:B------:R-:W-:Y:S02]  /*50f0*/  IADD3.X R168, R168, UR17, RZ, P3, !PT ;  /* 0x00000011a8a87c10 */ /* 0x000fe40009ffe4ff */
[----:B------:R-:W-:Y:S02]  /*5100*/  IADD3 R175, P6, R175, UR16, RZ ;  /* 0x00000010afaf7c10 */ /* 0x000fe4000ffde0ff */
[----:B------:R-:W-:Y:S02]  /*5110*/  IADD3 R173, P0, R173, UR16, RZ ;  /* 0x00000010adad7c10 */ /* 0x000fe4000ff1e0ff */
[----:B------:R-:W-:Y:S02]  /*5120*/  IADD3 R171, P1, R171, UR16, RZ ;  /* 0x00000010abab7c10 */ /* 0x000fe4000ff3e0ff */
[----:B------:R-:W-:Y:S02]  /*5130*/  IADD3 R169, P2, R169, UR16, RZ ;  /* 0x00000010a9a97c10 */ /* 0x000fe4000ff5e0ff */
[----:B------:R-:W-:Y:S01]  /*5140*/  IADD3 R167, P3, R167, UR16, RZ ;  /* 0x00000010a7a77c10 */ /* 0x000fe2000ff7e0ff */
[----:B------:R-:W-:Y:S01]  /*5150*/  VIADD R5, R5, 0xffffffff ;  /* 0xffffffff05057836 */ /* 0x000fe20000000000 */
[----:B------:R-:W-:-:S02]  /*5160*/  IADD3.X R10, R10, UR17, RZ, P4, !PT ;  /* 0x000000110a0a7c10 */ /* 0x000fc4000a7fe4ff */
[----:B------:R-:W-:Y:S02]  /*5170*/  IADD3.X R164, R164, UR17, RZ, P5, !PT ;  /* 0x00000011a4a47c10 */ /* 0x000fe4000affe4ff */
[----:B------:R-:W-:Y:S02]  /*5180*/  IADD3 R227, P4, R227, UR16, RZ ;  /* 0x00000010e3e37c10 */ /* 0x000fe4000ff9e0ff */
[----:B------:R-:W-:Y:S02]  /*5190*/  IADD3 R159, P5, R159, UR16, RZ ;  /* 0x000000109f9f7c10 */ /* 0x000fe4000ffbe0ff */
[----:B------:R-:W-:Y:S02]  /*51a0*/  IADD3.X R158, R158, UR17, RZ, P6, !PT ;  /* 0x000000119e9e7c10 */ /* 0x000fe4000b7fe4ff */
[----:B------:R-:W-:Y:S02]  /*51b0*/  IADD3.X R156, R156, UR17, RZ, P0, !PT ;  /* 0x000000119c9c7c10 */ /* 0x000fe400087fe4ff */
[----:B------:R-:W-:-:S02]  /*51c0*/  IADD3.X R154, R154, UR17, RZ, P1, !PT ;  /* 0x000000119a9a7c10 */ /* 0x000fc40008ffe4ff */
[----:B------:R-:W-:Y:S02]  /*51d0*/  IADD3.X R152, R152, UR17, RZ, P2, !PT ;  /* 0x0000001198987c10 */ /* 0x000fe400097fe4ff */
[----:B------:R-:W-:Y:S02]  /*51e0*/  IADD3.X R22, R22, UR17, RZ, P3, !PT ;  /* 0x0000001116167c10 */ /* 0x000fe40009ffe4ff */
[----:B------:R-:W-:Y:S02]  /*51f0*/  IADD3 R157, P6, R157, UR16, RZ ;  /* 0x000000109d9d7c10 */ /* 0x000fe4000ffde0ff */
[----:B------:R-:W-:Y:S02]  /*5200*/  IADD3 R155, P0, R155, UR16, RZ ;  /* 0x000000109b9b7c10 */ /* 0x000fe4000ff1e0ff */
[----:B------:R-:W-:Y:S02]  /*5210*/  IADD3 R153, P1, R153, UR16, RZ ;  /* 0x0000001099997c10 */ /* 0x000fe4000ff3e0ff */
[----:B------:R-:W-:-:S02]  /*5220*/  IADD3 R23, P2, R23, UR16, RZ ;  /* 0x0000001017177c10 */ /* 0x000fc4000ff5e0ff */
[----:B------:R-:W-:Y:S02]  /*5230*/  IADD3 R21, P3, R21, UR16, RZ ;  /* 0x0000001015157c10 */ /* 0x000fe4000ff7e0ff */
[----:B------:R-:W-:Y:S02]  /*5240*/  IADD3.X R225, R225, UR17, RZ, P4, !PT ;  /* 0x00000011e1e17c10 */ /* 0x000fe4000a7fe4ff */
[----:B------:R-:W-:Y:S02]  /*5250*/  IADD3.X R18, R18, UR17, RZ, P5, !PT ;  /* 0x0000001112127c10 */ /* 0x000fe4000affe4ff */
[----:B------:R-:W-:Y:S02]  /*5260*/  ISETP.NE.U32.AND P4, PT, R5, RZ, PT ;  /* 0x000000ff0500720c */ /* 0x000fe40003f85070 */
[----:B------:R-:W-:Y:S02]  /*5270*/  IADD3 R17, P5, R17, UR16, RZ ;  /* 0x0000001011117c10 */ /* 0x000fe4000ffbe0ff */
[----:B------:R-:W-:-:S02]  /*5280*/  IADD3.X R16, R16, UR17, RZ, P6, !PT ;  /* 0x0000001110107c10 */ /* 0x000fc4000b7fe4ff */
[----:B------:R-:W-:Y:S02]  /*5290*/  IADD3.X R14, R14, UR17, RZ, P0, !PT ;  /* 0x000000110e0e7c10 */ /* 0x000fe400087fe4ff */
[----:B------:R-:W-:Y:S02]  /*52a0*/  IADD3.X R13, R13, UR17, RZ, P1, !PT ;  /* 0x000000110d0d7c10 */ /* 0x000fe40008ffe4ff */
[----:B------:R-:W-:Y:S02]  /*52b0*/  IADD3.X R12, R12, UR17, RZ, P2, !PT ;  /* 0x000000110c0c7c10 */ /* 0x000fe400097fe4ff */
[----:B------:R-:W-:Y:S02]  /*52c0*/  IADD3.X R11, R11, UR17, RZ, P3, !PT ;  /* 0x000000110b0b7c10 */ /* 0x000fe40009ffe4ff */
[----:B------:R-:W-:Y:S02]  /*52d0*/  IADD3 R15, P6, R15, UR16, RZ ;  /* 0x000000100f0f7c10 */ /* 0x000fe4000ffde0ff */
[----:B------:R-:W-:-:S02]  /*52e0*/  IADD3 R211, P0, R211, UR16, RZ ;  /* 0x00000010d3d37c10 */ /* 0x000fc4000ff1e0ff */
[----:B------:R-:W-:Y:S02]  /*52f0*/  IADD3 R215, P1, R215, UR16, RZ ;  /* 0x00000010d7d77c10 */ /* 0x000fe4000ff3e0ff */
[----:B------:R-:W-:Y:S02]  /*5300*/  IADD3 R219, P2, R219, UR16, RZ ;  /* 0x00000010dbdb7c10 */ /* 0x000fe4000ff5e0ff */
[----:B------:R-:W-:Y:S02]  /*5310*/  IADD3 R223, P3, R223, UR16, RZ ;  /* 0x00000010dfdf7c10 */ /* 0x000fe4000ff7e0ff */
[----:B------:R-:W-:Y:S02]  /*5320*/  IADD3.X R9, R9, UR17, RZ, P5, !PT ;  /* 0x0000001109097c10 */ /* 0x000fe4000affe4ff */
        /* <DEDUP_REMOVED lines=12> */
[----:B------:R-:W-:Y:S02]  /*53f0*/  IADD3 R7, P5, R251, R7, RZ ;  /* 0x00000007fb077210 */ /* 0x000fe40007fbe0ff */
[----:B------:R-:W-:-:S02]  /*5400*/  IADD3.X R233, R233, UR17, RZ, P6, !PT ;  /* 0x00000011e9e97c10 */ /* 0x000fc4000b7fe4ff */
[----:B------:R-:W-:Y:S02]  /*5410*/  IADD3.X R235, R235, UR17, RZ, P0, !PT ;  /* 0x00000011ebeb7c10 */ /* 0x000fe400087fe4ff */
[----:B------:R-:W-:Y:S02]  /*5420*/  IADD3.X R237, R237, UR17, RZ, P1, !PT ;  /* 0x00000011eded7c10 */ /* 0x000fe40008ffe4ff */
[----:B------:R-:W-:Y:S02]  /*5430*/  IADD3.X R239, R239, UR17, RZ, P2, !PT ;  /* 0x00000011efef7c10 */ /* 0x000fe400097fe4ff */
[----:B------:R-:W-:Y:S01]  /*5440*/  IADD3.X R241, R241, UR17, RZ, P3, !PT ;  /* 0x00000011f1f17c10 */ /* 0x000fe20009ffe4ff */
[----:B------:R-:W-:Y:S02]  /*5450*/  WARPGROUP.DEPBAR.LE gsb0, 0x0 ;  /* 0x00008000000079c5 */ /* 0x000fe40000010000 */
[----:B------:R-:W-:Y:S01]  /*5460*/  VIADD R0, R0, 0xffffffe0 ;  /* 0xffffffe000007836 */ /* 0x000fe20000000000 */
[----:B------:R-:W-:Y:S01]  /*5470*/  LEA.HI.X.SX32 R6, R251, R6, 0x1, P5 ;  /* 0x00000006fb067211 */ /* 0x000fe200028f0eff */
[----:B0-----:R-:W-:Y:S06]  /*5480*/  @P4 BRA `(.L_x_1) ;  /* 0xffffffdc00884947 */ /* 0x001fec000383ffff */
.L_x_0:
[----:B------:R-:W0:Y:S01]  /*5490*/  S2R R248, SR_TID.X ;  /* 0x0000000000f87919 */ /* 0x000e220000002100 */
[----:B------:R-:W-:Y:S01]  /*54a0*/  F2FP.SATFINITE.E4M3.F32.PACK_AB_MERGE_C R110, R111, R110, RZ ;  /* 0x0000006e6f6e723e */ /* 0x000fe200048070ff */
[----:B------:R-:W-:Y:S01]  /*54b0*/  ULDC.64 UR4, c[0x0][0x228] ;  /* 0x00008a0000047ab9 */ /* 0x000fe20000000a00 */
[----:B------:R-:W-:Y:S01]  /*54c0*/  F2FP.SATFINITE.E4M3.F32.PACK_AB_MERGE_C R111, R25, R24, RZ ;  /* 0x00000018196f723e */ /* 0x000fe200048070ff */
[----:B------:R-:W-:Y:S01]  /*54d0*/  ULDC UR6, c[0x0][0x22c] ;  /* 0x00008b0000067ab9 */ /* 0x000fe20000000800 */
[----:B------:R-:W-:Y:S02]  /*54e0*/  F2FP.SATFINITE.E4M3.F32.PACK_AB_MERGE_C R30, R31, R30, RZ ;  /* 0x0000001e1f1e723e */ /* 0x000fe400048070ff */
[----:B------:R-:W-:Y:S02]  /*54f0*/  F2FP.SATFINITE.E4M3.F32.PACK_AB_MERGE_C R27, R27, R26, RZ ;  /* 0x0000001a1b1b723e */ /* 0x000fe400048070ff */
[----:B------:R-:W-:Y:S02]  /*5500*/  F2FP.SATFINITE.E4M3.F32.PACK_AB_MERGE_C R208, R89, R88, RZ ;  /* 0x0000005859d0723e */ /* 0x000fe400048070ff */
[----:B------:R-:W-:-:S02]  /*5510*/  F2FP.SATFINITE.E4M3.F32.PACK_AB_MERGE_C R209, R91, R90, RZ ;  /* 0x0000005a5bd1723e */ /* 0x000fc400048070ff */
[----:B------:R-:W-:Y:S02]  /*5520*/  F2FP.SATFINITE.E4M3.F32.PACK_AB_MERGE_C R210, R93, R92, RZ ;  /* 0x0000005c5dd2723e */ /* 0x000fe400048070ff */
[----:B------:R-:W-:Y:S02]  /*5530*/  F2FP.SATFINITE.E4M3.F32.PACK_AB_MERGE_C R215, R95, R94, RZ ;  /* 0x0000005e5fd7723e */ /* 0x000fe400048070ff */
[----:B------:R-:W-:Y:S02]  /*5540*/  F2FP.SATFINITE.E4M3.F32.PACK_AB_MERGE_C R26, R29, R28, RZ ;  /* 0x0000001c1d1a723e */ /* 0x000fe400048070ff */
[----:B------:R-:W-:Y:S02]  /*5550*/  F2FP.SATFINITE.E4M3.F32.PACK_AB_MERGE_C R59, R59, R58, RZ ;  /* 0x0000003a3b3b723e */ /* 0x000fe400048070ff */
[----:B------:R-:W-:Y:S02]  /*5560*/  PRMT R26, R111, 0x5410, R26 ;  /* 0x000054106f1a7816 */ /* 0x000fe4000000001a */
[----:B------:R-:W-:-:S02]  /*5570*/  PRMT R27, R27, 0x5410, R30 ;  /* 0x000054101b1b7816 */ /* 0x000fc4000000001e */
[----:B------:R-:W-:Y:S02]  /*5580*/  LEA R247, R247, UR12, 0x4 ;  /* 0x0000000cf7f77c11 */ /* 0x000fe4000f8e20ff */
[----:B------:R-:W-:Y:S02]  /*5590*/  F2FP.SATFINITE.E4M3.F32.PACK_AB_MERGE_C R28, R41, R40, RZ ;  /* 0x00000028291c723e */ /* 0x000fe400048070ff */
[----:B------:R-:W-:Y:S01]  /*55a0*/  F2FP.SATFINITE.E4M3.F32.PACK_AB_MERGE_C R29, R43, R42, RZ ;  /* 0x0000002a2b1d723e */ /* 0x000fe200048070ff */
[----:B------:R-:W-:Y:S01]  /*55b0*/  BAR.SYNC.DEFER_BLOCKING 0x0 ;  /* 0x0000000000007b1d */ /* 0x000fe20000010000 */
[----:B------:R-:W-:Y:S01]  /*55c0*/  F2FP.SATFINITE.E4M3.F32.PACK_AB_MERGE_C R212, R97, R96, RZ ;  /* 0x0000006061d4723e */ /* 0x000fe200048070ff */
[C---:B0-----:R-:W-:Y:S01]  /*55d0*/  IMAD.SHL.U32 R25, R248.reuse, 0x40, RZ ;  /* 0x00000040f8197824 */ /* 0x041fe200078e00ff */
[----:B------:R-:W-:Y:S01]  /*55e0*/  F2FP.SATFINITE.E4M3.F32.PACK_AB_MERGE_C R214, R99, R98, RZ ;  /* 0x0000006263d6723e */ /* 0x000fe200048070ff */
[----:B------:R-:W-:Y:S01]  /*55f0*/  IMAD.SHL.U32 R24, R248, 0x10, RZ ;  /* 0x00000010f8187824 */ /* 0x000fe200078e00ff */
[----:B------:R-:W-:-:S02]  /*5600*/  F2FP.SATFINITE.E4M3.F32.PACK_AB_MERGE_C R217, R101, R100, RZ ;  /* 0x0000006465d9723e */ /* 0x000fc400048070ff */
[----:B------:R-:W-:Y:S01]  /*5610*/  LOP3.LUT R31, R25, 0x400, RZ, 0xc0, !PT ;  /* 0x00000400191f7812 */ /* 0x000fe200078ec0ff */
[----:B------:R-:W-:Y:S01]  /*5620*/  IMAD.SHL.U32 R25, R248, 0x8, RZ ;  /* 0x00000008f8197824 */ /* 0x000fe200078e00ff */
[----:B------:R-:W-:Y:S02]  /*5630*/  LOP3.LUT R24, R24, 0xf0, RZ, 0xc0, !PT ;  /* 0x000000f018187812 */ /* 0x000fe400078ec0ff */
[----:B------:R-:W-:Y:S02]  /*5640*/  F2FP.SATFINITE.E4M3.F32.PACK_AB_MERGE_C R218, R103, R102, RZ ;  /* 0x0000006667da723e */ /* 0x000fe400048070ff */
[----:B------:R-:W-:Y:S02]  /*5650*/  IADD3 R24, R31, UR12, R24 ;  /* 0x0000000c1f187c10 */ /* 0x000fe4000fffe018 */
[----:B------:R-:W-:Y:S02]  /*5660*/  LOP3.LUT R25, R25, 0x300, RZ, 0xc0, !PT ;  /* 0x0000030019197812 */ /* 0x000fe400078ec0ff */
[----:B------:R-:W-:-:S02]  /*5670*/  F2FP.SATFINITE.E4M3.F32.PACK_AB_MERGE_C R32, R33, R32, RZ ;  /* 0x000000202120723e */ /* 0x000fc400048070ff */
[----:B------:R-:W-:Y:S01]  /*5680*/  F2FP.SATFINITE.E4M3.F32.PACK_AB_MERGE_C R34, R35, R34, RZ ;  /* 0x000000222322723e */ /* 0x000fe200048070ff */
[----:B------:R-:W-:Y:S01]  /*5690*/  IMAD.IADD R58, R25, 0x1, R24 ;  /* 0x00000001193a7824 */ /* 0x000fe200078e0218 */
[----:B------:R-:W-:Y:S02]  /*56a0*/  PRMT R24, R208, 0x5410, R210 ;  /* 0x00005410d0187816 */ /* 0x000fe400000000d2 */
[----:B------:R-:W-:Y:S02]  /*56b0*/  PRMT R25, R209, 0x5410, R215 ;  /* 0x00005410d1197816 */ /* 0x000fe400000000d7 */
[----:B------:R-:W-:Y:S02]  /*56c0*/  F2FP.SATFINITE.E4M3.F32.PACK_AB_MERGE_C R37, R37, R36, RZ ;  /* 0x000000242525723e */ /* 0x000fe400048070ff */
[----:B------:R-:W-:Y:S01]  /*56d0*/  F2FP.SATFINITE.E4M3.F32.PACK_AB_MERGE_C R39, R39, R38, RZ ;  /* 0x000000262727723e */ /* 0x000fe200048070ff */
[----:B------:R0:W-:Y:S01]  /*56e0*/  STSM.16.M88.4 [R58], R24 ;  /* 0x000000183a007844 */ /* 0x0001e20000000200 */
[----:B------:R-:W-:-:S02]  /*56f0*/  F2FP.SATFINITE.E4M3.F32.PACK_AB_MERGE_C R36, R47, R46, RZ ;  /* 0x0000002e2f24723e */ /* 0x000fc400048070ff */
[----:B------:R-:W-:Y:S01]  /*5700*/  F2FP.SATFINITE.E4M3.F32.PACK_AB_MERGE_C R211, R105, R104, RZ ;  /* 0x0000006869d3723e */ /* 0x000fe200048070ff */
[----:B------:R-:W-:Y:S01]  /*5710*/  BAR.SYNC.DEFER_BLOCKING 0x0 ;  /* 0x0000000000007b1d */ /* 0x000fe20000010000 */
[----:B------:R-:W-:Y:S02]  /*5720*/  F2FP.SATFINITE.E4M3.F32.PACK_AB_MERGE_C R213, R107, R106, RZ ;  /* 0x0000006a6bd5723e */ /* 0x000fe400048070ff */
[----:B------:R-:W-:Y:S02]  /*5730*/  F2FP.SATFINITE.E4M3.F32.PACK_AB_MERGE_C R216, R109, R108, RZ ;  /* 0x0000006c6dd8723e */ /* 0x000fe400048070ff */
[----:B------:R-:W-:Y:S02]  /*5740*/  F2FP.SATFINITE.E4M3.F32.PACK_AB_MERGE_C R45, R45, R44, RZ ;  /* 0x0000002c2d2d723e */ /* 0x000fe400048070ff */
[----:B------:R-:W-:Y:S02]  /*5750*/  F2FP.SATFINITE.E4M3.F32.PACK_AB_MERGE_C R112, R113, R112, RZ ;  /* 0x000000707170723e */ /* 0x000fe400048070ff */
[----:B------:R-:W-:-:S02]  /*5760*/  F2FP.SATFINITE.E4M3.F32.PACK_AB_MERGE_C R114, R115, R114, RZ ;  /* 0x000000727372723e */ /* 0x000fc400048070ff */
[----:B------:R-:W-:Y:S02]  /*5770*/  F2FP.SATFINITE.E4M3.F32.PACK_AB_MERGE_C R116, R117, R116, RZ ;  /* 0x000000747574723e */ /* 0x000fe400048070ff */
[----:B0-----:R-:W-:Y:S02]  /*5780*/  PRMT R24, R212, 0x5410, R217 ;  /* 0x00005410d4187816 */ /* 0x001fe400000000d9 */
[----:B------:R-:W-:Y:S02]  /*5790*/  PRMT R25, R214, 0x5410, R218 ;  /* 0x00005410d6197816 */ /* 0x000fe400000000da */
[----:B------:R-:W-:Y:S02]  /*57a0*/  PRMT R26, R32, 0x5410, R37 ;  /* 0x00005410201a7816 */ /* 0x000fe40000000025 */
[----:B------:R-:W-:Y:S02]  /*57b0*/  PRMT R27, R34, 0x5410, R39 ;  /* 0x00005410221b7816 */ /* 0x000fe40000000027 */
[----:B------:R-:W-:-:S02]  /*57c0*/  F2FP.SATFINITE.E4M3.F32.PACK_AB_MERGE_C R118, R119, R118, RZ ;  /* 0x000000767776723e */ /* 0x000fc400048070ff */
[----:B------:R-:W-:Y:S01]  /*57d0*/  F2FP.SATFINITE.E4M3.F32.PACK_AB_MERGE_C R48, R49, R48, RZ ;  /* 0x000000303130723e */ /* 0x000fe200048070ff */
[----:B------:R-:W0:Y:S01]  /*57e0*/  LDS.128 R40, [R247] ;  /* 0x00000000f7287984 */ /* 0x000e220000000c00 */
[----:B------:R-:W-:Y:S02]  /*57f0*/  F2FP.SATFINITE.E4M3.F32.PACK_AB_MERGE_C R50, R51, R50, RZ ;  /* 0x000000323332723e */ /* 0x000fe400048070ff */
[----:B------:R-:W-:Y:S01]  /*5800*/  F2FP.SATFINITE.E4M3.F32.PACK_AB_MERGE_C R53, R53, R52, RZ ;  /* 0x000000343535723e */ /* 0x000fe200048070ff */
[----:B------:R-:W-:Y:S01]  /*5810*/  BAR.SYNC.DEFER_BLOCKING 0x0 ;  /* 0x0000000000007b1d */ /* 0x000fe20000010000 */
[----:B------:R-:W-:Y:S02]  /*5820*/  F2FP.SATFINITE.E4M3.F32.PACK_AB_MERGE_C R55, R55, R54, RZ ;  /* 0x000000363737723e */ /* 0x000fe400048070ff */
[----:B------:R-:W-:Y:S02]  /*5830*/  F2FP.SATFINITE.E4M3.F32.PACK_AB_MERGE_C R120, R121, R120, RZ ;  /* 0x000000787978723e */ /* 0x000fe400048070ff */
[----:B------:R-:W-:-:S02]  /*5840*/  F2FP.SATFINITE.E4M3.F32.PACK_AB_MERGE_C R122, R123, R122, RZ ;  /* 0x0000007a7b7a723e */ /* 0x000fc400048070ff */
[----:B------:R-:W-:Y:S02]  /*5850*/  F2FP.SATFINITE.E4M3.F32.PACK_AB_MERGE_C R124, R125, R124, RZ ;  /* 0x0000007c7d7c723e */ /* 0x000fe400048070ff */
[----:B------:R-:W-:Y:S02]  /*5860*/  F2FP.SATFINITE.E4M3.F32.PACK_AB_MERGE_C R126, R127, R126, RZ ;  /* 0x0000007e7f7e723e */ /* 0x000fe400048070ff */
[----:B------:R-:W-:Y:S02]  /*5870*/  F2FP.SATFINITE.E4M3.F32.PACK_AB_MERGE_C R56, R57, R56, RZ ;  /* 0x000000383938723e */ /* 0x000fe400048070ff */
[----:B------:R-:W-:Y:S02]  /*5880*/  F2FP.SATFINITE.E4M3.F32.PACK_AB_MERGE_C R61, R61, R60, RZ ;  /* 0x0000003c3d3d723e */ /* 0x000fe400048070ff */
[----:B------:R-:W-:Y:S02]  /*5890*/  F2FP.SATFINITE.E4M3.F32.PACK_AB_MERGE_C R62, R63, R62, RZ ;  /* 0x0000003e3f3e723e */ /* 0x000fe400048070ff */
[----:B------:R-:W-:-:S02]  /*58a0*/  F2FP.SATFINITE.E4M3.F32.PACK_AB_MERGE_C R128, R129, R128, RZ ;  /* 0x000000808180723e */ /* 0x000fc400048070ff */
[----:B------:R-:W-:Y:S02]  /*58b0*/  F2FP.SATFINITE.E4M3.F32.PACK_AB_MERGE_C R130, R131, R130, RZ ;  /* 0x000000828382723e */ /* 0x000fe400048070ff */
[----:B------:R-:W-:Y:S02]  /*58c0*/  F2FP.SATFINITE.E4M3.F32.PACK_AB_MERGE_C R132, R133, R132, RZ ;  /* 0x000000848584723e */ /* 0x000fe400048070ff */
[----:B------:R-:W-:Y:S01]  /*58d0*/  F2FP.SATFINITE.E4M3.F32.PACK_AB_MERGE_C R134, R135, R134, RZ ;  /* 0x000000868786723e */ /* 0x000fe200048070ff */
[----:B------:R1:W-:Y:S01]  /*58e0*/  STSM.16.M88.4 [R58], R24 ;  /* 0x000000183a007844 */ /* 0x0003e20000000200 */
[----:B------:R-:W-:Y:S02]  /*58f0*/  F2FP.SATFINITE.E4M3.F32.PACK_AB_MERGE_C R46, R65, R64, RZ ;  /* 0x00000040412e723e */ /* 0x000fe400048070ff */
[----:B------:R-:W-:Y:S02]  /*5900*/  F2FP.SATFINITE.E4M3.F32.PACK_AB_MERGE_C R47, R67, R66, RZ ;  /* 0x00000042432f723e */ /* 0x000fe400048070ff */
[----:B------:R-:W-:-:S02]  /*5910*/  F2FP.SATFINITE.E4M3.F32.PACK_AB_MERGE_C R69, R69, R68, RZ ;  /* 0x000000444545723e */ /* 0x000fc400048070ff */
[----:B------:R-:W-:Y:S02]  /*5920*/  F2FP.SATFINITE.E4M3.F32.PACK_AB_MERGE_C R70, R71, R70, RZ ;  /* 0x000000464746723e */ /* 0x000fe400048070ff */
[----:B------:R-:W-:Y:S02]  /*5930*/  PRMT R44, R128, 0x5410, R132 ;  /* 0x00005410802c7816 */ /* 0x000fe40000000084 */
[----:B------:R-:W-:Y:S02]  /*5940*/  PRMT R46, R46, 0x5410, R69 ;  /* 0x000054102e2e7816 */ /* 0x000fe40000000045 */
[----:B------:R-:W-:Y:S02]  /*5950*/  PRMT R47, R47, 0x5410, R70 ;  /* 0x000054102f2f7816 */ /* 0x000fe40000000046 */
[----:B------:R-:W-:Y:S02]  /*5960*/  F2FP.SATFINITE.E4M3.F32.PACK_AB_MERGE_C R136, R137, R136, RZ ;  /* 0x000000888988723e */ /* 0x000fe400048070ff */
[----:B-1----:R-:W-:Y:S01]  /*5970*/  PRMT R27, R29, 0x5410, R36 ;  /* 0x000054101d1b7816 */ /* 0x002fe20000000024 */
[----:B------:R-:W-:Y:S01]  /*5980*/  BAR.SYNC.DEFER_BLOCKING 0x0 ;  /* 0x0000000000007b1d */ /* 0x000fe20000010000 */
[----:B------:R-:W-:-:S02]  /*5990*/  PRMT R24, R211, 0x5410, R216 ;  /* 0x00005410d3187816 */ /* 0x000fc400000000d8 */
[----:B------:R-:W-:Y:S02]  /*59a0*/  PRMT R25, R213, 0x5410, R110 ;  /* 0x00005410d5197816 */ /* 0x000fe4000000006e */
[----:B------:R-:W-:Y:S02]  /*59b0*/  PRMT R26, R28, 0x5410, R45 ;  /* 0x000054101c1a7816 */ /* 0x000fe4000000002d */
[----:B------:R-:W-:Y:S02]  /*59c0*/  PRMT R45, R130, 0x5410, R134 ;  /* 0x00005410822d7816 */ /* 0x000fe40000000086 */
[----:B------:R-:W-:Y:S02]  /*59d0*/  F2FP.SATFINITE.E4M3.F32.PACK_AB_MERGE_C R138, R139, R138, RZ ;  /* 0x0000008a8b8a723e */ /* 0x000fe400048070ff */
[----:B------:R-:W-:Y:S02]  /*59e0*/  F2FP.SATFINITE.E4M3.F32.PACK_AB_MERGE_C R140, R141, R140, RZ ;  /* 0x0000008c8d8c723e */ /* 0x000fe400048070ff */
[----:B------:R-:W-:-:S02]  /*59f0*/  F2FP.SATFINITE.E4M3.F32.PACK_AB_MERGE_C R142, R143, R142, RZ ;  /* 0x0000008e8f8e723e */ /* 0x000fc400048070ff */
[----:B------:R-:W-:Y:S02]  /*5a00*/  F2FP.SATFINITE.E4M3.F32.PACK_AB_MERGE_C R72, R73, R72, RZ ;  /* 0x000000484948723e */ /* 0x000fe400048070ff */
[----:B------:R-:W-:Y:S02]  /*5a10*/  F2FP.SATFINITE.E4M3.F32.PACK_AB_MERGE_C R74, R75, R74, RZ ;  /* 0x0000004a4b4a723e */ /* 0x000fe400048070ff */
[----:B------:R-:W-:Y:S02]  /*5a20*/  F2FP.SATFINITE.E4M3.F32.PACK_AB_MERGE_C R77, R77, R76, RZ ;  /* 0x0000004c4d4d723e */ /* 0x000fe400048070ff */
[----:B------:R-:W-:Y:S02]  /*5a30*/  F2FP.SATFINITE.E4M3.F32.PACK_AB_MERGE_C R79, R79, R78, RZ ;  /* 0x0000004e4f4f723e */ /* 0x000fe400048070ff */
[----:B------:R-:W-:Y:S01]  /*5a40*/  F2FP.SATFINITE.E4M3.F32.PACK_AB_MERGE_C R144, R145, R144, RZ ;  /* 0x000000909190723e */ /* 0x000fe200048070ff */
[----:B------:R-:W1:Y:S01]  /*5a50*/  LDS.128 R36, [R247] ;  /* 0x00000000f7247984 */ /* 0x000e620000000c00 */
        /* <DEDUP_REMOVED lines=8> */
[--C-:B------:R-:W-:Y:S02]  /*5ae0*/  LOP3.LUT R222, R181, 0x1, R250.reuse, 0xfe, !PT ;  /* 0x00000001b5de7812 */ /* 0x100fe400078efefa */
[----:B------:R-:W-:Y:S01]  /*5af0*/  ISETP.GE.AND P0, PT, R249, UR4, PT ;  /* 0x00000004f9007c0c */ /* 0x000fe2000bf06270 */
[----:B------:R-:W-:Y:S01]  /*5b00*/  ULDC UR4, c[0x0][0x22c] ;  /* 0x00008b0000047ab9 */ /* 0x000fe20000000800 */
[C-C-:B------:R-:W-:Y:S02]  /*5b10*/  LOP3.LUT R221, R181.reuse, 0x2, R250.reuse, 0xfe, !PT ;  /* 0x00000002b5dd7812 */ /* 0x140fe400078efefa */
[----:B------:R-:W-:Y:S01]  /*5b20*/  ISETP.LT.AND P4, PT, R222, UR4, !P0 ;  /* 0x00000004de007c0c */ /* 0x000fe2000c781270 */
[----:B------:R-:W-:Y:S01]  /*5b30*/  ULDC UR4, c[0x0][0x22c] ;  /* 0x00008b0000047ab9 */ /* 0x000fe20000000800 */
[--C-:B------:R-:W-:Y:S02]  /*5b40*/  LOP3.LUT R223, R181, 0x7f, R250.reuse, 0xfe, !PT ;  /* 0x0000007fb5df7812 */ /* 0x100fe400078efefa */
[----:B------:R-:W-:Y:S01]  /*5b50*/  ISETP.LT.AND P3, PT, R221, UR4, !P0 ;  /* 0x00000004dd007c0c */ /* 0x000fe2000c761270 */
[----:B------:R-:W-:Y:S01]  /*5b60*/  ULDC UR4, c[0x0][0x244] ;  /* 0x0000910000047ab9 */ /* 0x000fe20000000800 */
[----:B------:R-:W-:Y:S01]  /*5b70*/  LOP3.LUT R220, R181, 0x3, R250, 0xfe, !PT ;  /* 0x00000003b5dc7812 */ /* 0x000fe200078efefa */
[----:B------:R2:W-:Y:S01]  /*5b80*/  STSM.16.M88.4 [R58], R24 ;  /* 0x000000183a007844 */ /* 0x0005e20000000200 */
[----:B------:R-:W-:Y:S01]  /*5b90*/  ISETP.LT.AND P1, PT, R223, UR6, !P0 ;  /* 0x00000006df007c0c */ /* 0x000fe2000c721270 */
[----:B------:R-:W-:Y:S01]  /*5ba0*/  ULDC UR6, c[0x0][0x22c] ;  /* 0x00008b0000067ab9 */ /* 0x000fe20000000800 */
[----:B------:R-:W-:Y:S01]  /*5bb0*/  LOP3.LUT R200, R181, R250, RZ, 0xfc, !PT ;  /* 0x000000fab5c87212 */ /* 0x000fe200078efcff */
[----:B------:R-:W-:Y:S01]  /*5bc0*/  BAR.SYNC.DEFER_BLOCKING 0x0 ;  /* 0x0000000000007b1d */ /* 0x000fe20000010000 */
[----:B------:R-:W-:Y:S01]  /*5bd0*/  IMAD R60, R249, UR4, RZ ;  /* 0x00000004f93c7c24 */ /* 0x000fe2000f8e02ff */
[----:B------:R-:W-:-:S02]  /*5be0*/  ISETP.LT.AND P5, PT, R220, UR6, !P0 ;  /* 0x00000006dc007c0c */ /* 0x000fc4000c7a1270 */
[C---:B------:R-:W-:Y:S02]  /*5bf0*/  ISETP.LT.AND P2, PT, R200.reuse, UR5, !P0 ;  /* 0x00000005c8007c0c */ /* 0x040fe4000c741270 */
[----:B------:R-:W-:Y:S01]  /*5c00*/  ULDC UR4, c[0x0][0x248] ;  /* 0x0000920000047ab9 */ /* 0x000fe20000000800 */
[----:B------:R-:W-:Y:S01]  /*5c10*/  ULDC.64 UR6, c[0x0][0x220] ;  /* 0x0000880000067ab9 */ /* 0x000fe20000000a00 */
[----:B------:R-:W-:Y:S01]  /*5c20*/  IMAD R200, R200, UR4, RZ ;  /* 0x00000004c8c87c24 */ /* 0x000fe2000f8e02ff */
[C---:B0-----:R-:W-:Y:S01]  /*5c30*/  PRMT R65, R40.reuse, 0x7770, RZ ;  /* 0x0000777028417816 */ /* 0x041fe200000000ff */
[----:B------:R-:W-:Y:S01]  /*5c40*/  ULDC UR5, c[0x0][0x22c] ;  /* 0x00008b0000057ab9 */ /* 0x000fe20000000800 */
[----:B------:R-:W-:Y:S02]  /*5c50*/  PRMT R63, R40, 0x7771, RZ ;  /* 0x00007771283f7816 */ /* 0x000fe400000000ff */
[----:B--2---:R-:W-:Y:S02]  /*5c60*/  PRMT R24, R112, 0x5410, R116 ;  /* 0x0000541070187816 */ /* 0x004fe40000000074 */
[----:B------:R-:W-:-:S02]  /*5c70*/  PRMT R25, R114, 0x5410, R118 ;  /* 0x0000541072197816 */ /* 0x000fc40000000076 */
[----:B------:R-:W-:Y:S02]  /*5c80*/  PRMT R26, R48, 0x5410, R53 ;  /* 0x00005410301a7816 */ /* 0x000fe40000000035 */
[----:B------:R-:W-:Y:S02]  /*5c90*/  PRMT R27, R50, 0x5410, R55 ;  /* 0x00005410321b7816 */ /* 0x000fe40000000037 */
[C-C-:B------:R-:W-:Y:S02]  /*5ca0*/  LOP3.LUT R189, R181.reuse, 0x4, R250.reuse, 0xfe, !PT ;  /* 0x00000004b5bd7812 */ /* 0x140fe400078efefa */
[C-C-:B------:R-:W-:Y:S01]  /*5cb0*/  LOP3.LUT R188, R181.reuse, 0x5, R250.reuse, 0xfe, !PT ;  /* 0x00000005b5bc7812 */ /* 0x140fe200078efefa */
[----:B------:R-:W0:Y:S01]  /*5cc0*/  LDS.128 R32, [R247] ;  /* 0x00000000f7207984 */ /* 0x000e220000000c00 */
[C-C-:B------:R-:W-:Y:S02]  /*5cd0*/  LOP3.LUT R187, R181.reuse, 0x6, R250.reuse, 0xfe, !PT ;  /* 0x00000006b5bb7812 */ /* 0x140fe400078efefa */
[C-C-:B------:R-:W-:Y:S01]  /*5ce0*/  LOP3.LUT R184, R181.reuse, 0x7, R250.reuse, 0xfe, !PT ;  /* 0x00000007b5b87812 */ /* 0x140fe200078efefa */
[----:B------:R-:W-:Y:S01]  /*5cf0*/  BAR.SYNC.DEFER_BLOCKING 0x0 ;  /* 0x0000000000007b1d */ /* 0x000fe20000010000 */
[----:B------:R-:W-:-:S02]  /*5d00*/  LOP3.LUT R180, R181, 0x8, R250, 0xfe, !PT ;  /* 0x00000008b5b47812 */ /* 0x000fc400078efefa */
[C-C-:B------:R-:W-:Y:S02]  /*5d10*/  LOP3.LUT R186, R181.reuse, 0x9, R250.reuse, 0xfe, !PT ;  /* 0x00000009b5ba7812 */ /* 0x140fe400078efefa */
[C-C-:B------:R-:W-:Y:S02]  /*5d20*/  LOP3.LUT R185, R181.reuse, 0xa, R250.reuse, 0xfe, !PT ;  /* 0x0000000ab5b97812 */ /* 0x140fe400078efefa */
[C-C-:B------:R-:W-:Y:S02]  /*5d30*/  LOP3.LUT R182, R181.reuse, 0xb, R250.reuse, 0xfe, !PT ;  /* 0x0000000bb5b67812 */ /* 0x140fe400078efefa */
[C-C-:B------:R-:W-:Y:S02]  /*5d40*/  LOP3.LUT R183, R181.reuse, 0xc, R250.reuse, 0xfe, !PT ;  /* 0x0000000cb5b77812 */ /* 0x140fe400078efefa */
[C-C-:B------:R-:W-:Y:S02]  /*5d50*/  LOP3.LUT R176, R181.reuse, 0xd, R250.reuse, 0xfe, !PT ;  /* 0x0000000db5b07812 */ /* 0x140fe400078efefa */
[----:B------:R-:W-:-:S02]  /*5d60*/  LOP3.LUT R179, R181, 0xe, R250, 0xfe, !PT ;  /* 0x0000000eb5b37812 */ /* 0x000fc400078efefa */
[C-C-:B------:R-:W-:Y:S02]  /*5d70*/  LOP3.LUT R178, R181.reuse, 0xf, R250.reuse, 0xfe, !PT ;  /* 0x0000000fb5b27812 */ /* 0x140fe400078efefa */
[C-C-:B------:R-:W-:Y:S02]  /*5d80*/  LOP3.LUT R177, R181.reuse, 0x10, R250.reuse, 0xfe, !PT ;  /* 0x00000010b5b17812 */ /* 0x140fe400078efefa */
[C-C-:B------:R-:W-:Y:S02]  /*5d90*/  LOP3.LUT R174, R181.reuse, 0x11, R250.reuse, 0xfe, !PT ;  /* 0x00000011b5ae7812 */ /* 0x140fe400078efefa */
[C-C-:B------:R-:W-:Y:S02]  /*5da0*/  LOP3.LUT R175, R181.reuse, 0x12, R250.reuse, 0xfe, !PT ;  /* 0x00000012b5af7812 */ /* 0x140fe400078efefa */
[C-C-:B------:R-:W-:Y:S01]  /*5db0*/  LOP3.LUT R171, R181.reuse, 0x13, R250.reuse, 0xfe, !PT ;  /* 0x00000013b5ab7812 */ /* 0x140fe200078efefa */
[----:B------:R2:W-:Y:S01]  /*5dc0*/  STSM.16.M88.4 [R58], R24 ;  /* 0x000000183a007844 */ /* 0x0005e20000000200 */
[----:B------:R-:W-:-:S02]  /*5dd0*/  LOP3.LUT R169, R181, 0x14, R250, 0xfe, !PT ;  /* 0x00000014b5a97812 */ /* 0x000fc400078efefa */
[C-C-:B------:R-:W-:Y:S01]  /*5de0*/  LOP3.LUT R173, R181.reuse, 0x15, R250.reuse, 0xfe, !PT ;  /* 0x00000015b5ad7812 */ /* 0x140fe200078efefa */
[----:B------:R-:W-:Y:S01]  /*5df0*/  BAR.SYNC.DEFER_BLOCKING 0x0 ;  /* 0x0000000000007b1d */ /* 0x000fe20000010000 */
[C-C-:B------:R-:W-:Y:S02]  /*5e00*/  LOP3.LUT R172, R181.reuse, 0x16, R250.reuse, 0xfe, !PT ;  /* 0x00000016b5ac7812 */ /* 0x140fe400078efefa */
[C-C-:B------:R-:W-:Y:S02]  /*5e10*/  LOP3.LUT R170, R181.reuse, 0x17, R250.reuse, 0xfe, !PT ;  /* 0x00000017b5aa7812 */ /* 0x140fe400078efefa */
[C-C-:B------:R-:W-:Y:S02]  /*5e20*/  LOP3.LUT R168, R181.reuse, 0x18, R250.reuse, 0xfe, !PT ;  /* 0x00000018b5a87812 */ /* 0x140fe400078efefa */
[C-C-:B------:R-:W-:Y:S02]  /*5e30*/  LOP3.LUT R165, R181.reuse, 0x19, R250.reuse, 0xfe, !PT ;  /* 0x00000019b5a57812 */ /* 0x140fe400078efefa */
[----:B------:R-:W-:-:S02]  /*5e40*/  LOP3.LUT R162, R181, 0x1a, R250, 0xfe, !PT ;  /* 0x0000001ab5a27812 */ /* 0x000fc400078efefa */
[----:B------:R-:W-:Y:S02]  /*5e50*/  LOP3.LUT R167, R181, 0x1b, R250, 0xfe, !PT ;  /* 0x0000001bb5a77812 */ /* 0x000fe400078efefa */
[----:B--2---:R-:W-:Y:S02]  /*5e60*/  PRMT R24, R120, 0x5410, R124 ;  /* 0x0000541078187816 */ /* 0x004fe4000000007c */
[----:B------:R-:W-:Y:S02]  /*5e70*/  PRMT R25, R122, 0x5410, R126 ;  /* 0x000054107a197816 */ /* 0x000fe4000000007e */
[----:B------:R-:W-:Y:S01]  /*5e80*/  PRMT R26, R56, 0x5410, R61 ;  /* 0x00005410381a7816 */ /* 0x000fe2000000003d */
[----:B------:R-:W-:Y:S01]  /*5e90*/  VIADD R61, R200, UR4 ;  /* 0x00000004c83d7c36 */ /* 0x000fe20008000000 */
[----:B------:R-:W-:Y:S02]  /*5ea0*/  PRMT R27, R59, 0x5410, R62 ;  /* 0x000054103b1b7816 */ /* 0x000fe4000000003e */
[C---:B------:R-:W-:Y:S01]  /*5eb0*/  IADD3 R59, P6, R60.reuse, UR6, RZ ;  /* 0x000000063c3b7c10 */ /* 0x040fe2000ffde0ff */
[----:B------:R-:W-:Y:S01]  /*5ec0*/  VIADD R62, R61, UR4 ;  /* 0x000000043d3e7c36 */ /* 0x000fe20008000000 */
[C-C-:B------:R-:W-:Y:S01]  /*5ed0*/  LOP3.LUT R166, R181.reuse, 0x1c, R250.reuse, 0xfe, !PT ;  /* 0x0000001cb5a67812 */ /* 0x140fe200078efefa */
[----:B------:R-:W2:Y:S01]  /*5ee0*/  LDS.128 R28, [R247] ;  /* 0x00000000f71c7984 */ /* 0x000ea20000000c00 */
[----:B------:R-:W-:Y:S01]  /*5ef0*/  LEA.HI.X.SX32 R60, R60, UR7, 0x1, P6 ;  /* 0x000000073c3c7c11 */ /* 0x000fe2000b0f0eff */
[----:B------:R-:W-:Y:S01]  /*5f00*/  ULDC UR6, c[0x0][0x22c] ;  /* 0x00008b0000067ab9 */ /* 0x000fe20000000800 */
[----:B------:R-:W-:Y:S01]  /*5f10*/  IADD3 R56, P6, R200, R59, RZ ;  /* 0x0000003bc8387210 */ /* 0x000fe20007fde0ff */
[----:B------:R-:W-:Y:S01]  /*5f20*/  BAR.SYNC.DEFER_BLOCKING 0x0 ;  /* 0x0000000000007b1d */ /* 0x000fe20000010000 */
[----:B------:R-:W-:-:S02]  /*5f30*/  LOP3.LUT R163, R181, 0x1d, R250, 0xfe, !PT ;  /* 0x0000001db5a37812 */ /* 0x000fc400078efefa */
[----:B------:R-:W-:Y:S02]  /*5f40*/  LEA.HI.X.SX32 R57, R200, R60, 0x1, P6 ;  /* 0x0000003cc8397211 */ /* 0x000fe400030f0eff */
        /* <DEDUP_REMOVED lines=10> */
[----:B------:R-:W-:Y:S01]  /*5ff0*/  STSM.16.M88.4 [R58], R24 ;  /* 0x000000183a007844 */ /* 0x000fe20000000200 */
        /* <DEDUP_REMOVED lines=12> */
[C-C-:B------:R-:W-:Y:S02]  /*60c0*/  LOP3.LUT R100, R181.reuse, 0x33, R250.reuse, 0xfe, !PT ;  /* 0x00000033b5647812 */ /* 0x140fe400078efefa */
[----:B------:R-:W-:-:S02]  /*60d0*/  LOP3.LUT R99, R181, 0x34, R250, 0xfe, !PT ;  /* 0x00000034b5637812 */ /* 0x000fc400078efefa */
[C-C-:B------:R-:W-:Y:S01]  /*60e0*/  LOP3.LUT R97, R181.reuse, 0x35, R250.reuse, 0xfe, !PT ;  /* 0x00000035b5617812 */ /* 0x140fe200078efefa */
[----:B------:R-:W3:Y:S01]  /*60f0*/  LDS.128 R24, [R247] ;  /* 0x00000000f7187984 */ /* 0x000ee20000000c00 */
[C-C-:B------:R-:W-:Y:S02]  /*6100*/  LOP3.LUT R94, R181.reuse, 0x36, R250.reuse, 0xfe, !PT ;  /* 0x00000036b55e7812 */ /* 0x140fe400078efefa */
[C-C-:B------:R-:W-:Y:S01]  /*6110*/  LOP3.LUT R92, R181.reuse, 0x37, R250.reuse, 0xfe, !PT ;  /* 0x00000037b55c7812 */ /* 0x140fe200078efefa */
[----:B------:R-:W-:Y:S01]  /*6120*/  BAR.SYNC.DEFER_BLOCKING 0x0 ;  /* 0x0000000000007b1d */ /* 0x000fe20000010000 */
        /* <DEDUP_REMOVED lines=11> */
[C-C-:B------:R-:W-:Y:S01]  /*61e0*/  LOP3.LUT R20, R181.reuse, 0x43, R250.reuse, 0xfe, !PT ;  /* 0x00000043b5147812 */ /* 0x140fe200078efefa */
[----:B------:R4:W-:Y:S01]  /*61f0*/  STSM.16.M88.4 [R58], R44 ;  /* 0x0000002c3a007844 */ /* 0x0009e20000000200 */
        /* <DEDUP_REMOVED lines=8> */
[----:B------:R-:W-:Y:S02]  /*6280*/  LOP3.LUT R13, R181, 0x4b, R250, 0xfe, !PT ;  /* 0x0000004bb50d7812 */ /* 0x000fe400078efefa */
[----:B----4-:R-:W-:-:S02]  /*6290*/  PRMT R44, R136, 0x5410, R140 ;  /* 0x00005410882c7816 */ /* 0x010fc4000000008c */
[----:B------:R-:W-:Y:S02]  /*62a0*/  PRMT R45, R138, 0x5410, R142 ;  /* 0x000054108a2d7816 */ /* 0x000fe4000000008e */
[----:B------:R-:W-:Y:S02]  /*62b0*/  PRMT R46, R72, 0x5410, R77 ;  /* 0x00005410482e7816 */ /* 0x000fe4000000004d */
[----:B------:R-:W-:Y:S02]  /*62c0*/  PRMT R47, R74, 0x5410, R79 ;  /* 0x000054104a2f7816 */ /* 0x000fe4000000004f */
[C-C-:B------:R-:W-:Y:S02]  /*62d0*/  LOP3.LUT R10, R181.reuse, 0x4c, R250.reuse, 0xfe, !PT ;  /* 0x0000004cb50a7812 */ /* 0x140fe400078efefa */
[C-C-:B------:R-:W-:Y:S01]  /*62e0*/  LOP3.LUT R11, R181.reuse, 0x4d, R250.reuse, 0xfe, !PT ;  /* 0x0000004db50b7812 */ /* 0x140fe200078efefa */
[----:B------:R-:W4:Y:S01]  /*62f0*/  LDS.128 R48, [R247] ;  /* 0x00000000f7307984 */ /* 0x000f220000000c00 */
        /* <DEDUP_REMOVED lines=15> */
[----:B------:R5:W-:Y:S01]  /*63f0*/  STSM.16.M88.4 [R58], R44 ;  /* 0x0000002c3a007844 */ /* 0x000be20000000200 */
        /* <DEDUP_REMOVED lines=8> */
[----:B------:R-:W-:Y:S02]  /*6480*/  LOP3.LUT R203, R181, 0x62, R250, 0xfe, !PT ;  /* 0x00000062b5cb7812 */ /* 0x000fe400078efefa */
[----:B-----5:R-:W-:Y:S02]  /*6490*/  PRMT R44, R144, 0x5410, R148 ;  /* 0x00005410902c7816 */ /* 0x020fe40000000094 */
[----:B------:R-:W-:Y:S02]  /*64a0*/  PRMT R45, R146, 0x5410, R150 ;  /* 0x00005410922d7816 */ /* 0x000fe40000000096 */
[----:B------:R-:W-:-:S02]  /*64b0*/  PRMT R46, R80, 0x5410, R85 ;  /* 0x00005410502e7816 */ /* 0x000fc40000000055 */
[----:B------:R-:W-:Y:S02]  /*64c0*/  PRMT R47, R82, 0x5410, R87 ;  /* 0x00005410522f7816 */ /* 0x000fe40000000057 */
[C-C-:B------:R-:W-:Y:S02]  /*64d0*/  LOP3.LUT R205, R181.reuse, 0x64, R250.reuse, 0xfe, !PT ;  /* 0x00000064b5cd7812 */ /* 0x140fe400078efefa */
[C-C-:B------:R-:W-:Y:S01]  /*64e0*/  LOP3.LUT R206, R181.reuse, 0x65, R250.reuse, 0xfe, !PT ;  /* 0x00000065b5ce7812 */ /* 0x140fe200078efefa */
[----:B------:R-:W5:Y:S01]  /*64f0*/  LDS.128 R52, [R247] ;  /* 0x00000000f7347984 */ /* 0x000f620000000c00 */
        /* <DEDUP_REMOVED lines=24> */
[--C-:B------:R-:W-:Y:S01]  /*6680*/  LOP3.LUT R243, R181, 0x7b, R250.reuse, 0xfe, !PT ;  /* 0x0000007bb5f37812 */ /* 0x100fe200078efefa */
[C---:B-1----:R-:W-:Y:S01]  /*6690*/  VIADD R58, R62.reuse, UR4 ;  /* 0x000000043e3a7c36 */ /* 0x042fe20008000000 */
[-C--:B------:R-:W-:Y:S02]  /*66a0*/  IADD3 R44, P6, R61, R59.reuse, RZ ;  /* 0x0000003b3d2c7210 */ /* 0x080fe40007fde0ff */
[----:B------:R-:W-:Y:S02]  /*66b0*/  LOP3.LUT R244, R181, 0x7c, R250, 0xfe, !PT ;  /* 0x0000007cb5f47812 */ /* 0x000fe400078efefa */
[----:B------:R-:W-:Y:S02]  /*66c0*/  LEA.HI.X.SX32 R45, R61, R60, 0x1, P6 ;  /* 0x0000003c3d2d7211 */ /* 0x000fe400030f0eff */
[----:B------:R-:W-:Y:S02]  /*66d0*/  IADD3 R46, P6, R62, R59, RZ ;  /* 0x0000003b3e2e7210 */ /* 0x000fe40007fde0ff */
[----:B------:R-:W-:-:S02]  /*66e0*/  PRMT R61, R41, 0x7771, RZ ;  /* 0x00007771293d7816 */ /* 0x000fc400000000ff */
[----:B------:R-:W-:Y:S01]  /*66f0*/  LEA.HI.X.SX32 R47, R62, R60, 0x1, P6 ;  /* 0x0000003c3e2f7211 */ /* 0x000fe200030f0eff */
[----:B------:R1:W-:Y:S01]  /*6700*/  @P2 STG.E.U8 desc[UR14][R56.64], R65 ;  /* 0x0000004138002986 */ /* 0x0003e2000c10110e */
[----:B------:R-:W-:Y:S01]  /*6710*/  ISETP.LT.AND P2, PT, R189, UR5, !P0 ;  /* 0x00000005bd007c0c */ /* 0x000fe2000c741270 */
[----:B------:R-:W-:Y:S01]  /*6720*/  ULDC UR5, c[0x0][0x22c] ;  /* 0x00008b0000057ab9 */ /* 0x000fe20000000800 */
[C-C-:B------:R-:W-:Y:S01]  /*6730*/  LOP3.LUT R245, R181.reuse, 0x7d, R250.reuse, 0xfe, !PT ;  /* 0x0000007db5f57812 */ /* 0x140fe200078efefa */
[----:B------:R0:W-:Y:S01]  /*6740*/  @P4 STG.E.U8 desc[UR14][R44.64], R63 ;  /* 0x0000003f2c004986 */ /* 0x0001e2000c10110e */
[----:B------:R-:W-:Y:S01]  /*6750*/  ISETP.LT.AND P4, PT, R188, UR5, !P0 ;  /* 0x00000005bc007c0c */ /* 0x000fe2000c781270 */
[----:B------:R-:W-:Y:S01]  /*6760*/  ULDC UR5, c[0x0][0x22c] ;  /* 0x00008b0000057ab9 */ /* 0x000fe20000000800 */
[----:B------:R-:W-:Y:S02]  /*6770*/  LOP3.LUT R181, R181, 0x7e, R250, 0xfe, !PT ;  /* 0x0000007eb5b57812 */ /* 0x000fe400078efefa */
[----:B-1----:R-:W-:-:S02]  /*6780*/  PRMT R57, R41, 0x7770, RZ ;  /* 0x0000777029397816 */ /* 0x002fc400000000ff */
[----:B------:R-:W-:Y:S02]  /*6790*/  PRMT R65, R42, 0x7770, RZ ;  /* 0x000077702a417816 */ /* 0x000fe400000000ff */
[C---:B0-----:R-:W-:Y:S01]  /*67a0*/  IADD3 R44, P6, R58.reuse, R59, RZ ;  /* 0x0000003b3a2c7210 */ /* 0x041fe20007fde0ff */
[----:B------:R0:W-:Y:S01]  /*67b0*/  @P3 STG.E.U8 desc[UR14][R46.64], R57 ;  /* 0x000000392e003986 */ /* 0x0001e2000c10110e */
[----:B------:R-:W-:Y:S01]  /*67c0*/  ISETP.LT.AND P3, PT, R187, UR5, !P0 ;  /* 0x00000005bb007c0c */ /* 0x000fe2000c761270 */
[----:B------:R-:W-:Y:S01]  /*67d0*/  ULDC UR5, c[0x0][0x22c] ;  /* 0x00008b0000057ab9 */ /* 0x000fe20000000800 */
[C---:B------:R-:W-:Y:S01]  /*67e0*/  LEA.HI.X.SX32 R45, R58.reuse, R60, 0x1, P6 ;  /* 0x0000003c3a2d7211 */ /* 0x040fe200030f0eff */
[----:B------:R-:W-:Y:S01]  /*67f0*/  VIADD R58, R58, UR4 ;  /* 0x000000043a3a7c36 */ /* 0x000fe20008000000 */
[----:B------:R-:W-:-:S03]  /*6800*/  PRMT R63, R42, 0x7771, RZ ;  /* 0x000077712a3f7816 */ /* 0x000fc600000000ff */
[----:B------:R1:W-:Y:S01]  /*6810*/  @P5 STG.E.U8 desc[UR14][R44.64], R61 ;  /* 0x0000003d2c005986 */ /* 0x0003e2000c10110e */
[----:B------:R-:W-:Y:S01]  /*6820*/  VIADD R56, R58, UR4 ;  /* 0x000000043a387c36 */ /* 0x000fe20008000000 */
[----:B------:R-:W-:Y:S01]  /*6830*/  ISETP.LT.AND P5, PT, R184, UR5, !P0 ;  /* 0x00000005b8007c0c */ /* 0x000fe2000c7a1270 */
[----:B------:R-:W-:Y:S02]  /*6840*/  ULDC UR5, c[0x0][0x22c] ;  /* 0x00008b0000057ab9 */ /* 0x000fe40000000800 */
[----:B0-----:R-:W-:Y:S01]  /*6850*/  VIADD R57, R56, UR4 ;  /* 0x0000000438397c36 */ /* 0x001fe20008000000 */
[C---:B-1----:R-:W-:Y:S02]  /*6860*/  IADD3 R44, P6, R58.reuse, R59, RZ ;  /* 0x0000003b3a2c7210 */ /* 0x042fe40007fde0ff */
[----:B------:R-:W-:Y:S02]  /*6870*/  PRMT R61, R43, 0x7770, RZ ;  /* 0x000077702b3d7816 */ /* 0x000fe400000000ff */
[----:B------:R-:W-:-:S02]  /*6880*/  LEA.HI.X.SX32 R45, R58, R60, 0x1, P6 ;  /* 0x0000003c3a2d7211 */ /* 0x000fc400030f0eff */
[----:B------:R-:W-:-:S03]  /*6890*/  IADD3 R46, P6, R56, R59, RZ ;  /* 0x0000003b382e7210 */ /* 0x000fc60007fde0ff */
[----:B------:R0:W-:Y:S01]  /*68a0*/  @P2 STG.E.U8 desc[UR14][R44.64], R65 ;  /* 0x000000412c002986 */ /* 0x0001e2000c10110e */
[----:B------:R-:W-:Y:S01]  /*68b0*/  LEA.HI.X.SX32 R47, R56, R60, 0x1, P6 ;  /* 0x0000003c382f7211 */ /* 0x000fe200030f0eff */
[C---:B------:R-:W-:Y:S01]  /*68c0*/  VIADD R56, R57.reuse, UR4 ;  /* 0x0000000439387c36 */ /* 0x040fe20008000000 */
[----:B------:R-:W-:Y:S01]  /*68d0*/  ISETP.LT.AND P2, PT, R180, UR5, !P0 ;  /* 0x00000005b4007c0c */ /* 0x000fe2000c741270 */
[----:B------:R-:W-:Y:S02]  /*68e0*/  ULDC UR5, c[0x0][0x22c] ;  /* 0x00008b0000057ab9 */ /* 0x000fe40000000800 */
[----:B------:R1:W-:Y:S01]  /*68f0*/  @P4 STG.E.U8 desc[UR14][R46.64], R63 ;  /* 0x0000003f2e004986 */ /* 0x0003e2000c10110e */
[----:B------:R-:W-:Y:S01]  /*6900*/  ISETP.LT.AND P4, PT, R186, UR5, !P0 ;  /* 0x00000005ba007c0c */ /* 0x000fe2000c781270 */
[----:B------:R-:W-:Y:S01]  /*6910*/  ULDC UR5, c[0x0][0x22c] ;  /* 0x00008b0000057ab9 */ /* 0x000fe20000000800 */
[----:B0-----:R-:W-:Y:S02]  /*6920*/  IADD3 R44, P6, R57, R59, RZ ;  /* 0x0000003b392c7210 */ /* 0x001fe40007fde0ff */
[----:B------:R-:W-:-:S02]  /*6930*/  PRMT R65, R40, 0x7773, RZ ;  /* 0x0000777328417816 */ /* 0x000fc400000000ff */
[-C--:B------:R-:W-:Y:S01]  /*6940*/  LEA.HI.X.SX32 R45, R57, R60.reuse, 0x1, P6 ;  /* 0x0000003c392d7211 */ /* 0x080fe200030f0eff */
[C---:B------:R-:W-:Y:S01]  /*6950*/  VIADD R57, R56.reuse, UR4 ;  /* 0x0000000438397c36 */ /* 0x040fe20008000000 */
[CC--:B-1----:R-:W-:Y:S02]  /*6960*/  IADD3 R46, P6, R56.reuse, R59.reuse, RZ ;  /* 0x0000003b382e7210 */ /* 0x0c2fe40007fde0ff */
[----:B------:R-:W-:Y:S01]  /*6970*/  PRMT R63, R43, 0x7771, RZ ;  /* 0x000077712b3f7816 */ /* 0x000fe200000000ff */
[----:B------:R0:W-:Y:S01]  /*6980*/  @P3 STG.E.U8 desc[UR14][R44.64], R61 ;  /* 0x0000003d2c003986 */ /* 0x0001e2000c10110e */
[----:B------:R-:W-:Y:S01]  /*6990*/  LEA.HI.X.SX32 R47, R56, R60, 0x1, P6 ;  /* 0x0000003c382f7211 */ /* 0x000fe200030f0eff */
[----:B------:R-:W-:Y:S01]  /*69a0*/  VIADD R56, R57, UR4 ;  /* 0x0000000439387c36 */ /* 0x000fe20008000000 */
[----:B------:R-:W-:Y:S01]  /*69b0*/  ISETP.LT.AND P3, PT, R185, UR5, !P0 ;  /* 0x00000005b9007c0c */ /* 0x000fe2000c761270 */
[----:B------:R-:W-:Y:S02]  /*69c0*/  ULDC UR5, c[0x0][0x22c] ;  /* 0x00008b0000057ab9 */ /* 0x000fe40000000800 */
[----:B------:R1:W-:Y:S01]  /*69d0*/  @P5 STG.E.U8 desc[UR14][R46.64], R63 ;  /* 0x0000003f2e005986 */ /* 0x0003e2000c10110e */
[----:B------:R-:W-:Y:S01]  /*69e0*/  ISETP.LT.AND P5, PT, R182, UR5, !P0 ;  /* 0x00000005b6007c0c */ /* 0x000fe2000c7a1270 */
[----:B------:R-:W-:Y:S01]  /*69f0*/  ULDC UR5, c[0x0][0x22c] ;  /* 0x00008b0000057ab9 */ /* 0x000fe20000000800 */
[----:B0-----:R-:W-:-:S02]  /*6a00*/  IADD3 R44, P6, R57, R59, RZ ;  /* 0x0000003b392c7210 */ /* 0x001fc40007fde0ff */
[----:B------:R-:W-:Y:S02]  /*6a10*/  PRMT R61, R40, 0x7772, RZ ;  /* 0x00007772283d7816 */ /* 0x000fe400000000ff */
[-C--:B------:R-:W-:Y:S02]  /*6a20*/  LEA.HI.X.SX32 R45, R57, R60.reuse, 0x1, P6 ;  /* 0x0000003c392d7211 */ /* 0x080fe400030f0eff */
[C---:B-1----:R-:W-:Y:S02]  /*6a30*/  IADD3 R46, P6, R56.reuse, R59, RZ ;  /* 0x0000003b382e7210 */ /* 0x042fe40007fde0ff */
[----:B------:R-:W-:Y:S01]  /*6a40*/  PRMT R63, R41, 0x7772, RZ ;  /* 0x00007772293f7816 */ /* 0x000fe200000000ff */
[----:B------:R0:W-:Y:S01]  /*6a50*/  @P2 STG.E.U8 desc[UR14][R44.64], R61 ;  /* 0x0000003d2c002986 */ /* 0x0001e2000c10110e */
[C---:B------:R-:W-:Y:S01]  /*6a60*/  LEA.HI.X.SX32 R47, R56.reuse, R60, 0x1, P6 ;  /* 0x0000003c382f7211 */ /* 0x040fe200030f0eff */
[----:B------:R-:W-:Y:S01]  /*6a70*/  VIADD R56, R56, UR4 ;  /* 0x0000000438387c36 */ /* 0x000fe20008000000 */
[----:B------:R-:W-:Y:S01]  /*6a80*/  ISETP.LT.AND P2, PT, R183, UR5, !P0 ;  /* 0x00000005b7007c0c */ /* 0x000fe2000c741270 */
[----:B------:R-:W-:-:S02]  /*6a90*/  ULDC UR5, c[0x0][0x22c] ;  /* 0x00008b0000057ab9 */ /* 0x000fc40000000800 */
[----:B------:R-:W-:Y:S01]  /*6aa0*/  VIADD R57, R56, UR4 ;  /* 0x0000000438397c36 */ /* 0x000fe20008000000 */
[----:B------:R1:W-:Y:S01]  /*6ab0*/  @P4 STG.E.U8 desc[UR14][R46.64], R65 ;  /* 0x000000412e004986 */ /* 0x0003e2000c10110e */
[----:B------:R-:W-:Y:S01]  /*6ac0*/  ISETP.LT.AND P4, PT, R176, UR5, !P0 ;  /* 0x00000005b0007c0c */ /* 0x000fe2000c781270 */
[----:B------:R-:W-:Y:S01]  /*6ad0*/  ULDC UR5, c[0x0][0x22c] ;  /* 0x00008b0000057ab9 */ /* 0x000fe20000000800 */
[CC--:B0-----:R-:W-:Y:S02]  /*6ae0*/  IADD3 R44, P6, R56.reuse, R59.reuse, RZ ;  /* 0x0000003b382c7210 */ /* 0x0c1fe40007fde0ff */
[----:B------:R-:W-:Y:S02]  /*6af0*/  PRMT R61, R41, 0x7773, RZ ;  /* 0x00007773293d7816 */ /* 0x000fe400000000ff */
[----:B------:R-:W-:Y:S01]  /*6b00*/  LEA.HI.X.SX32 R45, R56, R60, 0x1, P6 ;  /* 0x0000003c382d7211 */ /* 0x000fe200030f0eff */
[C---:B------:R-:W-:Y:S01]  /*6b10*/  VIADD R56, R57.reuse, UR4 ;  /* 0x0000000439387c36 */ /* 0x040fe20008000000 */
[----:B------:R-:W-:-:S03]  /*6b20*/  IADD3 R40, P6, R57, R59, RZ ;  /* 0x0000003b39287210 */ /* 0x000fc60007fde0ff */
[----:B------:R0:W-:Y:S01]  /*6b30*/  @P3 STG.E.U8 desc[UR14][R44.64], R63 ;  /* 0x0000003f2c003986 */ /* 0x0001e2000c10110e */
[----:B------:R-:W-:Y:S01]  /*6b40*/  LEA.HI.X.SX32 R41, R57, R60, 0x1, P6 ;  /* 0x0000003c39297211 */ /* 0x000fe200030f0eff */
[----:B-1----:R-:W-:Y:S01]  /*6b50*/  VIADD R46, R56, UR4 ;  /* 0x00000004382e7c36 */ /* 0x002fe20008000000 */
[----:B------:R-:W-:Y:S02]  /*6b60*/  PRMT R57, R42, 0x7772, RZ ;  /* 0x000077722a397816 */ /* 0x000fe400000000ff */
[----:B------:R-:W-:Y:S01]  /*6b70*/  ISETP.LT.AND P3, PT, R179, UR5, !P0 ;  /* 0x00000005b3007c0c */ /* 0x000fe2000c761270 */
[----:B------:R1:W-:Y:S01]  /*6b80*/  @P5 STG.E.U8 desc[UR14][R40.64], R61 ;  /* 0x0000003d28005986 */ /* 0x0003e2000c10110e */
[----:B------:R-:W-:Y:S01]  /*6b90*/  VIADD R47, R46, UR4 ;  /* 0x000000042e2f7c36 */ /* 0x000fe20008000000 */
[----:B------:R-:W-:Y:S02]  /*6ba0*/  ULDC UR5, c[0x0][0x22c] ;  /* 0x00008b0000057ab9 */ /* 0x000fe40000000800 */
[----:B------:R-:W-:Y:S01]  /*6bb0*/  ISETP.LT.AND P5, PT, R178, UR5, !P0 ;  /* 0x00000005b2007c0c */ /* 0x000fe2000c7a1270 */
[----:B------:R-:W-:Y:S01]  /*6bc0*/  ULDC UR5, c[0x0][0x22c] ;  /* 0x00008b0000057ab9 */ /* 0x000fe20000000800 */
[----:B0-----:R-:W-:-:S02]  /*6bd0*/  IADD3 R44, P6, R56, R59, RZ ;  /* 0x0000003b382c7210 */ /* 0x001fc40007fde0ff */
[----:B------:R-:W-:Y:S02]  /*6be0*/  PRMT R63, R42, 0x7773, RZ ;  /* 0x000077732a3f7816 */ /* 0x000fe400000000ff */
[-C--:B------:R-:W-:Y:S01]  /*6bf0*/  LEA.HI.X.SX32 R45, R56, R60.reuse, 0x1, P6 ;  /* 0x0000003c382d7211 */ /* 0x080fe200030f0eff */
[----:B------:R-:W-:Y:S01]  /*6c00*/  VIADD R56, R47, UR4 ;  /* 0x000000042f387c36 */ /* 0x000fe20008000000 */
[CC--:B-1----:R-:W-:Y:S02]  /*6c10*/  IADD3 R40, P6, R46.reuse, R59.reuse, RZ ;  /* 0x0000003b2e287210 */ /* 0x0c2fe40007fde0ff */
[----:B------:R-:W-:Y:S01]  /*6c20*/  PRMT R61, R43, 0x7772, RZ ;  /* 0x000077722b3d7816 */ /* 0x000fe200000000ff */
[----:B------:R0:W-:Y:S01]  /*6c30*/  @P2 STG.E.U8 desc[UR14][R44.64], R57 ;  /* 0x000000392c002986 */ /* 0x0001e2000c10110e */
[----:B------:R-:W-:Y:S02]  /*6c40*/  LEA.HI.X.SX32 R41, R46, R60, 0x1, P6 ;  /* 0x0000003c2e297211 */ /* 0x000fe400030f0eff */
[----:B------:R-:W-:-:S02]  /*6c50*/  IADD3 R46, P6, R47, R59, RZ ;  /* 0x0000003b2f2e7210 */ /* 0x000fc40007fde0ff */
[----:B------:R-:W-:Y:S01]  /*6c60*/  ISETP.LT.AND P2, PT, R177, UR5, !P0 ;  /* 0x00000005b1007c0c */ /* 0x000fe2000c741270 */
[----:B------:R1:W-:Y:S01]  /*6c70*/  @P4 STG.E.U8 desc[UR14][R40.64], R63 ;  /* 0x0000003f28004986 */ /* 0x0003e2000c10110e */
[-C--:B------:R-:W-:Y:S01]  /*6c80*/  LEA.HI.X.SX32 R47, R47, R60.reuse, 0x1, P6 ;  /* 0x0000003c2f2f7211 */ /* 0x080fe200030f0eff */
[----:B------:R-:W-:Y:S01]  /*6c90*/  ULDC UR5, c[0x0][0x22c] ;  /* 0x00008b0000057ab9 */ /* 0x000fe20000000800 */
[-C--:B------:R-:W-:Y:S02]  /*6ca0*/  IADD3 R42, P6, R56, R59.reuse, RZ ;  /* 0x0000003b382a7210 */ /* 0x080fe40007fde0ff */
[----:B------:R-:W-:Y:S01]  /*6cb0*/  ISETP.LT.AND P4, PT, R174, UR5, !P0 ;  /* 0x00000005ae007c0c */ /* 0x000fe2000c781270 */
[----:B------:R2:W-:Y:S01]  /*6cc0*/  @P3 STG.E.U8 desc[UR14][R46.64], R61 ;  /* 0x0000003d2e003986 */ /* 0x0005e2000c10110e */
[----:B0-----:R-:W-:Y:S01]  /*6cd0*/  PRMT R57, R43, 0x7773, RZ ;  /* 0x000077732b397816 */ /* 0x001fe200000000ff */
[----:B------:R-:W-:Y:S01]  /*6ce0*/  ULDC UR5, c[0x0][0x22c] ;  /* 0x00008b0000057ab9 */ /* 0x000fe20000000800 */
[CC--:B------:R-:W-:Y:S01]  /*6cf0*/  LEA.HI.X.SX32 R43, R56.reuse, R60.reuse, 0x1, P6 ;  /* 0x0000003c382b7211 */ /* 0x0c0fe200030f0eff */
[----:B------:R-:W-:Y:S01]  /*6d00*/  VIADD R56, R56, UR4 ;  /* 0x0000000438387c36 */ /* 0x000fe20008000000 */
[----:B------:R-:W-:Y:S01]  /*6d10*/  ISETP.LT.AND P3, PT, R175, UR5, !P0 ;  /* 0x00000005af007c0c */ /* 0x000fe2000c761270 */
[----:B------:R-:W-:Y:S01]  /*6d20*/  ULDC UR5, c[0x0][0x22c] ;  /* 0x00008b0000057ab9 */ /* 0x000fe20000000800 */
[----:B-1----:R-:W-:Y:S01]  /*6d30*/  PRMT R63, R36, 0x7770, RZ ;  /* 0x00007770243f7816 */ /* 0x002fe200000000ff */
[C---:B------:R-:W-:Y:S01]  /*6d40*/  VIADD R45, R56.reuse, UR4 ;  /* 0x00000004382d7c36 */ /* 0x040fe20008000000 */
[CC--:B------:R-:W-:Y:S01]  /*6d50*/  IADD3 R40, P6, R56.reuse, R59.reuse, RZ ;  /* 0x0000003b38287210 */ /* 0x0c0fe20007fde0ff */
[----:B------:R0:W-:Y:S01]  /*6d60*/  @P5 STG.E.U8 desc[UR14][R42.64], R57 ;  /* 0x000000392a005986 */ /* 0x0001e2000c10110e */
[----:B------:R-:W-:Y:S01]  /*6d70*/  ISETP.LT.AND P5, PT, R171, UR5, !P0 ;  /* 0x00000005ab007c0c */ /* 0x000fe2000c7a1270 */
[C---:B--2---:R-:W-:Y:S01]  /*6d80*/  VIADD R46, R45.reuse, UR4 ;  /* 0x000000042d2e7c36 */ /* 0x044fe20008000000 */
[-C--:B------:R-:W-:Y:S01]  /*6d90*/  LEA.HI.X.SX32 R41, R56, R60.reuse, 0x1, P6 ;  /* 0x0000003c38297211 */ /* 0x080fe200030f0eff */
[----:B------:R-:W-:Y:S01]  /*6da0*/  ULDC UR5, c[0x0][0x22c] ;  /* 0x00008b0000057ab9 */ /* 0x000fe20000000800 */
[C---:B------:R-:W-:Y:S01]  /*6db0*/  IADD3 R44, P6, R45.reuse, R59, RZ ;  /* 0x0000003b2d2c7210 */ /* 0x040fe20007fde0ff */
[----:B------:R-:W-:Y:S01]  /*6dc0*/  VIADD R47, R46, UR4 ;  /* 0x000000042e2f7c36 */ /* 0x000fe20008000000 */
[----:B------:R-:W-:Y:S01]  /*6dd0*/  PRMT R61, R36, 0x7771, RZ ;  /* 0x00007771243d7816 */ /* 0x000fe200000000ff */
[----:B------:R1:W-:Y:S01]  /*6de0*/  @P2 STG.E.U8 desc[UR14][R40.64], R63 ;  /* 0x0000003f28002986 */ /* 0x0003e2000c10110e */
[----:B------:R-:W-:-:S02]  /*6df0*/  LEA.HI.X.SX32 R45, R45, R60, 0x1, P6 ;  /* 0x0000003c2d2d7211 */ /* 0x000fc400030f0eff */
[----:B------:R-:W-:Y:S01]  /*6e00*/  ISETP.LT.AND P2, PT, R169, UR5, !P0 ;  /* 0x00000005a9007c0c */ /* 0x000fe2000c741270 */
[----:B------:R-:W-:Y:S01]  /*6e10*/  ULDC UR5, c[0x0][0x22c] ;  /* 0x00008b0000057ab9 */ /* 0x000fe20000000800 */
[CC--:B0-----:R-:W-:Y:S01]  /*6e20*/  IADD3 R42, P6, R46.reuse, R59.reuse, RZ ;  /* 0x0000003b2e2a7210 */ /* 0x0c1fe20007fde0ff */
[----:B------:R0:W-:Y:S01]  /*6e30*/  @P4 STG.E.U8 desc[UR14][R44.64], R61 ;  /* 0x0000003d2c004986 */ /* 0x0001e2000c10110e */
[----:B------:R-:W-:Y:S02]  /*6e40*/  PRMT R57, R37, 0x7770, RZ ;  /* 0x0000777025397816 */ /* 0x000fe400000000ff */
[-C--:B------:R-:W-:Y:S02]  /*6e50*/  LEA.HI.X.SX32 R43, R46, R60.reuse, 0x1, P6 ;  /* 0x0000003c2e2b7211 */ /* 0x080fe400030f0eff */
[C---:B------:R-:W-:Y:S01]  /*6e60*/  IADD3 R46, P6, R47.reuse, R59, RZ ;  /* 0x0000003b2f2e7210 */ /* 0x040fe20007fde0ff */
[----:B-1----:R-:W-:Y:S01]  /*6e70*/  VIADD R41, R47, UR4 ;  /* 0x000000042f297c36 */ /* 0x002fe20008000000 */
[----:B------:R-:W-:Y:S01]  /*6e80*/  PRMT R63, R37, 0x7771, RZ ;  /* 0x00007771253f7816 */ /* 0x000fe200000000ff */
[----:B------:R1:W-:Y:S01]  /*6e90*/  @P3 STG.E.U8 desc[UR14][R42.64], R57 ;  /* 0x000000392a003986 */ /* 0x0003e2000c10110e */
[----:B------:R-:W-:-:S02]  /*6ea0*/  LEA.HI.X.SX32 R47, R47, R60, 0x1, P6 ;  /* 0x0000003c2f2f7211 */ /* 0x000fc400030f0eff */
[CC--:B------:R-:W-:Y:S01]  /*6eb0*/  IADD3 R40, P6, R41.reuse, R59.reuse, RZ ;  /* 0x0000003b29287210 */ /* 0x0c0fe20007fde0ff */
[----:B0-----:R-:W-:Y:S01]  /*6ec0*/  VIADD R44, R41, UR4 ;  /* 0x00000004292c7c36 */ /* 0x001fe20008000000 */
[----:B------:R-:W-:Y:S01]  /*6ed0*/  ISETP.LT.AND P4, PT, R173, UR5, !P0 ;  /* 0x00000005ad007c0c */ /* 0x000fe2000c781270 */
[----:B------:R-:W-:Y:S01]  /*6ee0*/  ULDC UR5, c[0x0][0x22c] ;  /* 0x00008b0000057ab9 */ /* 0x000fe20000000800 */
[-C--:B------:R-:W-:Y:S01]  /*6ef0*/  LEA.HI.X.SX32 R41, R41, R60.reuse, 0x1, P6 ;  /* 0x0000003c29297211 */ /* 0x080fe200030f0eff */
[----:B------:R-:W-:Y:S01]  /*6f00*/  VIADD R45, R44, UR4 ;  /* 0x000000042c2d7c36 */ /* 0x000fe20008000000 */
[----:B------:R0:W-:Y:S01]  /*6f10*/  @P5 STG.E.U8 desc[UR14][R46.64], R63 ;  /* 0x0000003f2e005986 */ /* 0x0001e2000c10110e */
[----:B------:R-:W-:Y:S02]  /*6f20*/  PRMT R61, R38, 0x7770, RZ ;  /* 0x00007770263d7816 */ /* 0x000fe400000000ff */
[-C--:B-1----:R-:W-:Y:S02]  /*6f30*/  IADD3 R42, P6, R44, R59.reuse, RZ ;  /* 0x0000003b2c2a7210 */ /* 0x082fe40007fde0ff */
[----:B------:R-:W-:Y:S01]  /*6f40*/  ISETP.LT.AND P3, PT, R172, UR5, !P0 ;  /* 0x00000005ac007c0c */ /* 0x000fe2000c761270 */
[----:B------:R-:W-:Y:S01]  /*6f50*/  ULDC UR5, c[0x0][0x22c] ;  /* 0x00008b0000057ab9 */ /* 0x000fe20000000800 */
[----:B------:R-:W-:Y:S01]  /*6f60*/  LEA.HI.X.SX32 R43, R44, R60, 0x1, P6 ;  /* 0x0000003c2c2b7211 */ /* 0x000fe200030f0eff */
[----:B------:R1:W-:Y:S01]  /*6f70*/  @P2 STG.E.U8 desc[UR14][R40.64], R61 ;  /* 0x0000003d28002986 */ /* 0x0003e2000c10110e */
[----:B------:R-:W-:-:S02]  /*6f80*/  IADD3 R44, P6, R45, R59, RZ ;  /* 0x0000003b2d2c7210 */ /* 0x000fc40007fde0ff */
[----:B------:R-:W-:Y:S01]  /*6f90*/  PRMT R57, R38, 0x7771, RZ ;  /* 0x0000777126397816 */ /* 0x000fe200000000ff */
[C---:B0-----:R-:W-:Y:S01]  /*6fa0*/  VIADD R47, R45.reuse, UR4 ;  /* 0x000000042d2f7c36 */ /* 0x041fe20008000000 */
[-C--:B------:R-:W-:Y:S02]  /*6fb0*/  LEA.HI.X.SX32 R45, R45, R60.reuse, 0x1, P6 ;  /* 0x0000003c2d2d7211 */ /* 0x080fe400030f0eff */
[----:B------:R-:W-:Y:S01]  /*6fc0*/  ISETP.LT.AND P5, PT, R170, UR5, !P0 ;  /* 0x00000005aa007c0c */ /* 0x000fe2000c7a1270 */
[----:B------:R0:W-:Y:S01]  /*6fd0*/  @P4 STG.E.U8 desc[UR14][R42.64], R57 ;  /* 0x000000392a004986 */ /* 0x0001e2000c10110e */
[----:B------:R-:W-:Y:S01]  /*6fe0*/  IADD3 R46, P6, R47, R59, RZ ;  /* 0x0000003b2f2e7210 */ /* 0x000fe20007fde0ff */
[----:B------:R-:W-:Y:S01]  /*6ff0*/  ULDC UR5, c[0x0][0x22c] ;  /* 0x00008b0000057ab9 */ /* 0x000fe20000000800 */
[----:B------:R-:W-:Y:S01]  /*7000*/  PRMT R63, R39, 0x7770, RZ ;  /* 0x00007770273f7816 */ /* 0x000fe200000000ff */
[C---:B-1----:R-:W-:Y:S01]  /*7010*/  VIADD R41, R47.reuse, UR4 ;  /* 0x000000042f297c36 */ /* 0x042fe20008000000 */
[----:B------:R-:W-:-:S02]  /*7020*/  LEA.HI.X.SX32 R47, R47, R60, 0x1, P6 ;  /* 0x0000003c2f2f7211 */ /* 0x000fc400030f0eff */
[----:B------:R-:W-:Y:S01]  /*7030*/  ISETP.LT.AND P2, PT, R168, UR5, !P0 ;  /* 0x00000005a8007c0c */ /* 0x000fe2000c741270 */
[----:B------:R1:W-:Y:S01]  /*7040*/  @P3 STG.E.U8 desc[UR14][R44.64], R63 ;  /* 0x0000003f2c003986 */ /* 0x0003e2000c10110e */
[-C--:B------:R-:W-:Y:S01]  /*7050*/  IADD3 R40, P6, R41, R59.reuse, RZ ;  /* 0x0000003b29287210 */ /* 0x080fe20007fde0ff */
[----:B------:R-:W-:Y:S01]  /*7060*/  ULDC UR5, c[0x0][0x22c] ;  /* 0x00008b0000057ab9 */ /* 0x000fe20000000800 */
[----:B------:R-:W-:Y:S01]  /*7070*/  PRMT R61, R39, 0x7771, RZ ;  /* 0x00007771273d7816 */ /* 0x000fe200000000ff */
[C---:B0-----:R-:W-:Y:S01]  /*7080*/  VIADD R43, R41.reuse, UR4 ;  /* 0x00000004292b7c36 */ /* 0x041fe20008000000 */
[-C--:B------:R-:W-:Y:S02]  /*7090*/  LEA.HI.X.SX32 R41, R41, R60.reuse, 0x1, P6 ;  /* 0x0000003c29297211 */ /* 0x080fe400030f0eff */
[----:B------:R-:W-:Y:S01]  /*70a0*/  ISETP.LT.AND P4, PT, R165, UR5, !P0 ;  /* 0x00000005a5007c0c */ /* 0x000fe2000c781270 */
[----:B------:R0:W-:Y:S01]  /*70b0*/  @P5 STG.E.U8 desc[UR14][R46.64], R61 ;  /* 0x0000003d2e005986 */ /* 0x0001e2000c10110e */
[C---:B------:R-:W-:Y:S01]  /*70c0*/  IADD3 R42, P6, R43.reuse, R59, RZ ;  /* 0x0000003b2b2a7210 */ /* 0x040fe20007fde0ff */
[----:B------:R-:W-:Y:S01]  /*70d0*/  ULDC UR5, c[0x0][0x22c] ;  /* 0x00008b0000057ab9 */ /* 0x000fe20000000800 */
[----:B------:R-:W-:Y:S01]  /*70e0*/  PRMT R57, R36, 0x7772, RZ ;  /* 0x0000777224397816 */ /* 0x000fe200000000ff */
[C---:B-1----:R-:W-:Y:S01]  /*70f0*/  VIADD R45, R43.reuse, UR4 ;  /* 0x000000042b2d7c36 */ /* 0x042fe20008000000 */
[----:B------:R-:W-:-:S02]  /*7100*/  LEA.HI.X.SX32 R43, R43, R60, 0x1, P6 ;  /* 0x0000003c2b2b7211 */ /* 0x000fc400030f0eff */
[----:B------:R-:W-:Y:S01]  /*7110*/  ISETP.LT.AND P3, PT, R162, UR5, !P0 ;  /* 0x00000005a2007c0c */ /* 0x000fe2000c761270 */
[----:B------:R1:W-:Y:S01]  /*7120*/  @P2 STG.E.U8 desc[UR14][R40.64], R57 ;  /* 0x0000003928002986 */ /* 0x0003e2000c10110e */
[CC--:B------:R-:W-:Y:S01]  /*7130*/  IADD3 R44, P6, R45.reuse, R59.reuse, RZ ;  /* 0x0000003b2d2c7210 */ /* 0x0c0fe20007fde0ff */
[----:B------:R-:W-:Y:S01]  /*7140*/  ULDC UR5, c[0x0][0x22c] ;  /* 0x00008b0000057ab9 */ /* 0x000fe20000000800 */
[C---:B0-----:R-:W-:Y:S01]  /*7150*/  VIADD R46, R45.reuse, UR4 ;  /* 0x000000042d2e7c36 */ /* 0x041fe20008000000 */
[----:B------:R-:W-:Y:S02]  /*7160*/  PRMT R61, R36, 0x7773, RZ ;  /* 0x00007773243d7816 */ /* 0x000fe400000000ff */
[----:B------:R-:W-:Y:S02]  /*7170*/  LEA.HI.X.SX32 R45, R45, R60, 0x1, P6 ;  /* 0x0000003c2d2d7211 */ /* 0x000fe400030f0eff */
[----:B------:R-:W-:Y:S01]  /*7180*/  IADD3 R36, P6, R46, R59, RZ ;  /* 0x0000003b2e247210 */ /* 0x000fe20007fde0ff */
[----:B------:R0:W-:Y:S01]  /*7190*/  @P4 STG.E.U8 desc[UR14][R42.64], R61 ;  /* 0x0000003d2a004986 */ /* 0x0001e2000c10110e */
[----:B------:R-:W-:-:S02]  /*71a0*/  PRMT R47, R37, 0x7773, RZ ;  /* 0x00007773252f7816 */ /* 0x000fc400000000ff */
[----:B-1----:R-:W-:Y:S02]  /*71b0*/  PRMT R57, R37, 0x7772, RZ ;  /* 0x0000777225397816 */ /* 0x002fe400000000ff */
[C---:B------:R-:W-:Y:S01]  /*71c0*/  LEA.HI.X.SX32 R37, R46.reuse, R60, 0x1, P6 ;  /* 0x0000003c2e257211 */ /* 0x040fe200030f0eff */
[----:B------:R-:W-:Y:S01]  /*71d0*/  VIADD R46, R46, UR4 ;  /* 0x000000042e2e7c36 */ /* 0x000fe20008000000 */
[----:B------:R-:W-:Y:S01]  /*71e0*/  ISETP.LT.AND P5, PT, R167, UR5, !P0 ;  /* 0x00000005a7007c0c */ /* 0x000fe2000c7a1270 */
[----:B------:R-:W-:Y:S01]  /*71f0*/  ULDC UR5, c[0x0][0x22c] ;  /* 0x00008b0000057ab9 */ /* 0x000fe20000000800 */
[----:B------:R1:W-:Y:S01]  /*7200*/  @P3 STG.E.U8 desc[UR14][R44.64], R57 ;  /* 0x000000392c003986 */ /* 0x0003e2000c10110e */
[----:B------:R-:W-:Y:S01]  /*7210*/  ISETP.LT.AND P2, PT, R166, UR5, !P0 ;  /* 0x00000005a6007c0c */ /* 0x000fe2000c741270 */
[----:B------:R-:W-:Y:S01]  /*7220*/  ULDC UR5, c[0x0][0x22c] ;  /* 0x00008b0000057ab9 */ /* 0x000fe20000000800 */
[C---:B------:R-:W-:Y:S01]  /*7230*/  IADD3 R40, P6, R46.reuse, R59, RZ ;  /* 0x0000003b2e287210 */ /* 0x040fe20007fde0ff */
[----:B0-----:R-:W-:Y:S01]  /*7240*/  VIADD R43, R46, UR4 ;  /* 0x000000042e2b7c36 */ /* 0x001fe20008000000 */
[----:B------:R-:W-:-:S02]  /*7250*/  PRMT R61, R38, 0x7772, RZ ;  /* 0x00007772263d7816 */ /* 0x000fc400000000ff */
[-C--:B------:R-:W-:Y:S02]  /*7260*/  LEA.HI.X.SX32 R41, R46, R60.reuse, 0x1, P6 ;  /* 0x0000003c2e297211 */ /* 0x080fe400030f0eff */
[----:B------:R-:W-:Y:S02]  /*7270*/  IADD3 R42, P6, R43, R59, RZ ;  /* 0x0000003b2b2a7210 */ /* 0x000fe40007fde0ff */
[----:B------:R-:W-:Y:S01]  /*7280*/  ISETP.LT.AND P4, PT, R163, UR5, !P0 ;  /* 0x00000005a3007c0c */ /* 0x000fe2000c781270 */
[----:B------:R-:W-:Y:S01]  /*7290*/  ULDC UR5, c[0x0][0x22c] ;  /* 0x00008b0000057ab9 */ /* 0x000fe20000000800 */
[----:B-1----:R-:W-:Y:S01]  /*72a0*/  PRMT R57, R38, 0x7773, RZ ;  /* 0x0000777326397816 */ /* 0x002fe200000000ff */
[C---:B------:R-:W-:Y:S01]  /*72b0*/  VIADD R38, R43.reuse, UR4 ;  /* 0x000000042b267c36 */ /* 0x040fe20008000000 */
[----:B------:R0:W-:Y:S01]  /*72c0*/  @P5 STG.E.U8 desc[UR14][R36.64], R47 ;  /* 0x0000002f24005986 */ /* 0x0001e2000c10110e */
[----:B------:R-:W-:Y:S02]  /*72d0*/  LEA.HI.X.SX32 R43, R43, R60, 0x1, P6 ;  /* 0x0000003c2b2b7211 */ /* 0x000fe400030f0eff */
[----:B------:R-:W-:Y:S01]  /*72e0*/  VIADD R45, R38, UR4 ;  /* 0x00000004262d7c36 */ /* 0x000fe20008000000 */
[----:B------:R-:W-:Y:S01]  /*72f0*/  ISETP.LT.AND P3, PT, R164, UR5, !P0 ;  /* 0x00000005a4007c0c */ /* 0x000fe2000c761270 */
[----:B------:R1:W-:Y:S01]  /*7300*/  @P2 STG.E.U8 desc[UR14][R40.64], R61 ;  /* 0x0000003d28002986 */ /* 0x0003e2000c10110e */
[----:B------:R-:W-:-:S02]  /*7310*/  ULDC UR5, c[0x0][0x22c] ;  /* 0x00008b0000057ab9 */ /* 0x000fc40000000800 */
[----:B------:R-:W-:Y:S01]  /*7320*/  ISETP.LT.AND P5, PT, R158, UR5, !P0 ;  /* 0x000000059e007c0c */ /* 0x000fe2000c7a1270 */
[----:B------:R2:W-:Y:S01]  /*7330*/  @P4 STG.E.U8 desc[UR14][R42.64], R57 ;  /* 0x000000392a004986 */ /* 0x0005e2000c10110e */
[----:B------:R-:W-:Y:S01]  /*7340*/  ULDC UR5, c[0x0][0x22c] ;  /* 0x00008b0000057ab9 */ /* 0x000fe20000000800 */
[CC--:B0-----:R-:W-:Y:S02]  /*7350*/  IADD3 R36, P6, R38.reuse, R59.reuse, RZ ;  /* 0x0000003b26247210 */ /* 0x0c1fe40007fde0ff */
[----:B------:R-:W-:Y:S02]  /*7360*/  PRMT R47, R39, 0x7772, RZ ;  /* 0x00007772272f7816 */ /* 0x000fe400000000ff */
[-C--:B------:R-:W-:Y:S01]  /*7370*/  LEA.HI.X.SX32 R37, R38, R60.reuse, 0x1, P6 ;  /* 0x0000003c26257211 */ /* 0x080fe200030f0eff */
[C---:B-1----:R-:W-:Y:S01]  /*7380*/  VIADD R40, R45.reuse, UR4 ;  /* 0x000000042d287c36 */ /* 0x042fe20008000000 */
[-C--:B------:R-:W-:Y:S02]  /*7390*/  IADD3 R44, P6, R45, R59.reuse, RZ ;  /* 0x0000003b2d2c7210 */ /* 0x080fe40007fde0ff */
[----:B------:R-:W-:Y:S01]  /*73a0*/  ISETP.LT.AND P2, PT, R161, UR5, !P0 ;  /* 0x00000005a1007c0c */ /* 0x000fe2000c741270 */
[C---:B------:R-:W-:Y:S01]  /*73b0*/  VIADD R41, R40.reuse, UR4 ;  /* 0x0000000428297c36 */ /* 0x040fe20008000000 */
[----:B------:R-:W-:Y:S01]  /*73c0*/  LEA.HI.X.SX32 R45, R45, R60, 0x1, P6 ;  /* 0x0000003c2d2d7211 */ /* 0x000fe200030f0eff */
[----:B------:R0:W-:Y:S01]  /*73d0*/  @P3 STG.E.U8 desc[UR14][R36.64], R47 ;  /* 0x0000002f24003986 */ /* 0x0001e2000c10110e */
[----:B------:R-:W-:Y:S01]  /*73e0*/  IADD3 R38, P6, R40, R59, RZ ;  /* 0x0000003b28267210 */ /* 0x000fe20007fde0ff */
[----:B------:R-:W-:Y:S01]  /*73f0*/  ULDC UR5, c[0x0][0x22c] ;  /* 0x00008b0000057ab9 */ /* 0x000fe20000000800 */
[----:B--2---:R-:W-:-:S02]  /*7400*/  PRMT R43, R39, 0x7773, RZ ;  /* 0x00007773272b7816 */ /* 0x004fc400000000ff */
[-C--:B------:R-:W-:Y:S02]  /*7410*/  LEA.HI.X.SX32 R39, R40, R60.reuse, 0x1, P6 ;  /* 0x0000003c28277211 */ /* 0x080fe400030f0eff */
[----:B------:R-:W-:Y:S01]  /*7420*/  ISETP.LT.AND P4, PT, R160, UR5, !P0 ;  /* 0x00000005a0007c0c */ /* 0x000fe2000c781270 */
[----:B------:R-:W-:Y:S01]  /*7430*/  ULDC UR5, c[0x0][0x22c] ;  /* 0x00008b0000057ab9 */ /* 0x000fe20000000800 */
[----:B------:R1:W-:Y:S01]  /*7440*/  @P5 STG.E.U8 desc[UR14][R44.64], R43 ;  /* 0x0000002b2c005986 */ /* 0x0003e2000c10110e */
[----:B------:R-:W-:Y:S01]  /*7450*/  ISETP.LT.AND P3, PT, R159, UR5, !P0 ;  /* 0x000000059f007c0c */ /* 0x000fe2000c761270 */
[----:B------:R-:W-:Y:S01]  /*7460*/  ULDC UR5, c[0x0][0x22c] ;  /* 0x00008b0000057ab9 */ /* 0x000fe20000000800 */
[CC--:B0-----:R-:W-:Y:S02]  /*7470*/  IADD3 R36, P6, R41.reuse, R59.reuse, RZ ;  /* 0x0000003b29247210 */ /* 0x0c1fe40007fde0ff */
[C---:B------:R-:W-:Y:S02]  /*7480*/  PRMT R47, R32.reuse, 0x7770, RZ ;  /* 0x00007770202f7816 */ /* 0x040fe400000000ff */
[C---:B------:R-:W-:Y:S01]  /*7490*/  LEA.HI.X.SX32 R37, R41.reuse, R60, 0x1, P6 ;  /* 0x0000003c29257211 */ /* 0x040fe200030f0eff */
[----:B------:R-:W-:Y:S01]  /*74a0*/  VIADD R41, R41, UR4 ;  /* 0x0000000429297c36 */ /* 0x000fe20008000000 */
[----:B------:R-:W-:Y:S01]  /*74b0*/  PRMT R61, R32, 0x7771, RZ ;  /* 0x00007771203d7816 */ /* 0x000fe200000000ff */
[----:B------:R0:W-:Y:S01]  /*74c0*/  @P2 STG.E.U8 desc[UR14][R38.64], R47 ;  /* 0x0000002f26002986 */ /* 0x0001e2000c10110e */
[----:B------:R-:W-:Y:S01]  /*74d0*/  ISETP.LT.AND P5, PT, R157, UR5, !P0 ;  /* 0x000000059d007c0c */ /* 0x000fe2000c7a1270 */
[C---:B-1----:R-:W-:Y:S01]  /*74e0*/  VIADD R43, R41.reuse, UR4 ;  /* 0x00000004292b7c36 */ /* 0x042fe20008000000 */
[----:B------:R-:W-:Y:S01]  /*74f0*/  IADD3 R40, P6, R41, R59, RZ ;  /* 0x0000003b29287210 */ /* 0x000fe20007fde0ff */
[----:B------:R-:W-:Y:S01]  /*7500*/  ULDC UR5, c[0x0][0x22c] ;  /* 0x00008b0000057ab9 */ /* 0x000fe20000000800 */
[----:B------:R1:W-:Y:S01]  /*7510*/  @P4 STG.E.U8 desc[UR14][R36.64], R61 ;  /* 0x0000003d24004986 */ /* 0x0003e2000c10110e */
[----:B------:R-:W-:-:S02]  /*7520*/  PRMT R57, R33, 0x7770, RZ ;  /* 0x0000777021397816 */ /* 0x000fc400000000ff */
[-C--:B------:R-:W-:Y:S02]  /*7530*/  LEA.HI.X.SX32 R41, R41, R60.reuse, 0x1, P6 ;  /* 0x0000003c29297211 */ /* 0x080fe400030f0eff */
[CC--:B------:R-:W-:Y:S01]  /*7540*/  IADD3 R42, P6, R43.reuse, R59.reuse, RZ ;  /* 0x0000003b2b2a7210 */ /* 0x0c0fe20007fde0ff */
[C---:B0-----:R-:W-:Y:S01]  /*7550*/  VIADD R38, R43.reuse, UR4 ;  /* 0x000000042b267c36 */ /* 0x041fe20008000000 */
[----:B------:R-:W-:Y:S01]  /*7560*/  ISETP.LT.AND P2, PT, R156, UR5, !P0 ;  /* 0x000000059c007c0c */ /* 0x000fe2000c741270 */
[----:B------:R0:W-:Y:S01]  /*7570*/  @P3 STG.E.U8 desc[UR14][R40.64], R57 ;  /* 0x0000003928003986 */ /* 0x0001e2000c10110e */
[----:B------:R-:W-:Y:S01]  /*7580*/  LEA.HI.X.SX32 R43, R43, R60, 0x1, P6 ;  /* 0x0000003c2b2b7211 */ /* 0x000fe200030f0eff */
[C---:B------:R-:W-:Y:S01]  /*7590*/  VIADD R39, R38.reuse, UR4 ;  /* 0x0000000426277c36 */ /* 0x040fe20008000000 */
[----:B-1----:R-:W-:Y:S01]  /*75a0*/  IADD3 R36, P6, R38, R59, RZ ;  /* 0x0000003b26247210 */ /* 0x002fe20007fde0ff */
[----:B------:R-:W-:Y:S01]  /*75b0*/  ULDC UR5, c[0x0][0x22c] ;  /* 0x00008b0000057ab9 */ /* 0x000fe20000000800 */
[----:B------:R-:W-:-:S02]  /*75c0*/  PRMT R47, R33, 0x7771, RZ ;  /* 0x00007771212f7816 */ /* 0x000fc400000000ff */
[-C--:B------:R-:W-:Y:S02]  /*75d0*/  LEA.HI.X.SX32 R37, R38, R60.reuse, 0x1, P6 ;  /* 0x0000003c26257211 */ /* 0x080fe400030f0eff */
[CC--:B------:R-:W-:Y:S01]  /*75e0*/  IADD3 R38, P6, R39.reuse, R59.reuse, RZ ;  /* 0x0000003b27267210 */ /* 0x0c0fe20007fde0ff */
[----:B------:R1:W-:Y:S01]  /*75f0*/  @P5 STG.E.U8 desc[UR14][R42.64], R47 ;  /* 0x0000002f2a005986 */ /* 0x0003e2000c10110e */
[----:B------:R-:W-:Y:S01]  /*7600*/  PRMT R45, R34, 0x7770, RZ ;  /* 0x00007770222d7816 */ /* 0x000fe200000000ff */
[C---:B0-----:R-:W-:Y:S01]  /*7610*/  VIADD R41, R39.reuse, UR4 ;  /* 0x0000000427297c36 */ /* 0x041fe20008000000 */
[-C--:B------:R-:W-:Y:S02]  /*7620*/  LEA.HI.X.SX32 R39, R39, R60.reuse, 0x1, P6 ;  /* 0x0000003c27277211 */ /* 0x080fe400030f0eff */
[----:B------:R-:W-:Y:S01]  /*7630*/  ISETP.LT.AND P4, PT, R153, UR5, !P0 ;  /* 0x0000000599007c0c */ /* 0x000fe2000c781270 */
[----:B------:R-:W-:Y:S01]  /*7640*/  ULDC UR5, c[0x0][0x22c] ;  /* 0x00008b0000057ab9 */ /* 0x000fe20000000800 */
[----:B------:R-:W-:Y:S01]  /*7650*/  IADD3 R40, P6, R41, R59, RZ ;  /* 0x0000003b29287210 */ /* 0x000fe20007fde0ff */
[----:B------:R0:W-:Y:S01]  /*7660*/  @P2 STG.E.U8 desc[UR14][R36.64], R45 ;  /* 0x0000002d24002986 */ /* 0x0001e2000c10110e */
[----:B------:R-:W-:Y:S01]  /*7670*/  ISETP.LT.AND P3, PT, R109, UR5, !P0 ;  /* 0x000000056d007c0c */ /* 0x000fe2000c761270 */
[----:B------:R-:W-:Y:S01]  /*7680*/  ULDC UR5, c[0x0][0x22c] ;  /* 0x00008b0000057ab9 */ /* 0x000fe20000000800 */
[----:B------:R-:W-:Y:S01]  /*7690*/  PRMT R57, R32, 0x7772, RZ ;  /* 0x0000777220397816 */ /* 0x000fe200000000ff */
[C---:B-1----:R-:W-:Y:S01]  /*76a0*/  VIADD R42, R41.reuse, UR4 ;  /* 0x00000004292a7c36 */ /* 0x042fe20008000000 */
[----:B------:R-:W-:-:S02]  /*76b0*/  LEA.HI.X.SX32 R41, R41, R60, 0x1, P6 ;  /* 0x0000003c29297211 */ /* 0x000fc400030f0eff */
[----:B------:R-:W-:Y:S02]  /*76c0*/  PRMT R43, R34, 0x7771, RZ ;  /* 0x00007771222b7816 */ /* 0x000fe400000000ff */
[----:B------:R-:W-:Y:S01]  /*76d0*/  ISETP.LT.AND P5, PT, R155, UR5, !P0 ;  /* 0x000000059b007c0c */ /* 0x000fe2000c7a1270 */
[----:B------:R-:W-:Y:S01]  /*76e0*/  ULDC UR5, c[0x0][0x22c] ;  /* 0x00008b0000057ab9 */ /* 0x000fe20000000800 */
[C---:B------:R-:W-:Y:S01]  /*76f0*/  PRMT R47, R35.reuse, 0x7770, RZ ;  /* 0x00007770232f7816 */ /* 0x040fe200000000ff */
[----:B------:R1:W-:Y:S01]  /*7700*/  @P4 STG.E.U8 desc[UR14][R38.64], R43 ;  /* 0x0000002b26004986 */ /* 0x0003e2000c10110e */
[----:B0-----:R-:W-:Y:S02]  /*7710*/  IADD3 R36, P6, R42, R59, RZ ;  /* 0x0000003b2a247210 */ /* 0x001fe40007fde0ff */
[----:B------:R-:W-:Y:S01]  /*7720*/  ISETP.LT.AND P2, PT, R154, UR5, !P0 ;  /* 0x000000059a007c0c */ /* 0x000fe2000c741270 */
[----:B------:R0:W-:Y:S01]  /*7730*/  @P3 STG.E.U8 desc[UR14][R40.64], R47 ;  /* 0x0000002f28003986 */ /* 0x0001e2000c10110e */
[C---:B------:R-:W-:Y:S01]  /*7740*/  LEA.HI.X.SX32 R37, R42.reuse, R60, 0x1, P6 ;  /* 0x0000003c2a257211 */ /* 0x040fe200030f0eff */
[----:B------:R-:W-:Y:S01]  /*7750*/  VIADD R42, R42, UR4 ;  /* 0x000000042a2a7c36 */ /* 0x000fe20008000000 */
[----:B------:R-:W-:Y:S01]  /*7760*/  PRMT R45, R35, 0x7771, RZ ;  /* 0x00007771232d7816 */ /* 0x000fe200000000ff */
[----:B------:R-:W-:-:S02]  /*7770*/  ULDC UR5, c[0x0][0x22c] ;  /* 0x00008b0000057ab9 */ /* 0x000fc40000000800 */
[----:B------:R-:W-:Y:S01]  /*7780*/  ISETP.LT.AND P4, PT, R152, UR5, !P0 ;  /* 0x0000000598007c0c */ /* 0x000fe2000c781270 */
[----:B------:R-:W-:Y:S01]  /*7790*/  ULDC UR5, c[0x0][0x22c] ;  /* 0x00008b0000057ab9 */ /* 0x000fe20000000800 */
[CC--:B-1----:R-:W-:Y:S01]  /*77a0*/  IADD3 R38, P6, R42.reuse, R59.reuse, RZ ;  /* 0x0000003b2a267210 */ /* 0x0c2fe20007fde0ff */
[C---:B------:R-:W-:Y:S01]  /*77b0*/  VIADD R43, R42.reuse, UR4 ;  /* 0x000000042a2b7c36 */ /* 0x040fe20008000000 */
[----:B------:R1:W-:Y:S01]  /*77c0*/  @P5 STG.E.U8 desc[UR14][R36.64], R45 ;  /* 0x0000002d24005986 */ /* 0x0003e2000c10110e */
[----:B------:R-:W-:Y:S01]  /*77d0*/  ISETP.LT.AND P3, PT, R107, UR5, !P0 ;  /* 0x000000056b007c0c */ /* 0x000fe2000c761270 */
[----:B------:R-:W-:Y:S01]  /*77e0*/  ULDC UR5, c[0x0][0x22c] ;  /* 0x00008b0000057ab9 */ /* 0x000fe20000000800 */
[-C--:B------:R-:W-:Y:S02]  /*77f0*/  LEA.HI.X.SX32 R39, R42, R60.reuse, 0x1, P6 ;  /* 0x0000003c2a277211 */ /* 0x080fe400030f0eff */
[----:B0-----:R-:W-:Y:S01]  /*7800*/  PRMT R47, R32, 0x7773, RZ ;  /* 0x00007773202f7816 */ /* 0x001fe200000000ff */
[C---:B------:R-:W-:Y:S01]  /*7810*/  VIADD R32, R43.reuse, UR4 ;  /* 0x000000042b207c36 */ /* 0x040fe20008000000 */
[CC--:B------:R-:W-:Y:S01]  /*7820*/  IADD3 R42, P6, R43.reuse, R59.reuse, RZ ;  /* 0x0000003b2b2a7210 */ /* 0x0c0fe20007fde0ff */
[----:B------:R0:W-:Y:S01]  /*7830*/  @P2 STG.E.U8 desc[UR14][R38.64], R57 ;  /* 0x0000003926002986 */ /* 0x0001e2000c10110e */
[----:B------:R-:W-:Y:S01]  /*7840*/  ISETP.LT.AND P5, PT, R104, UR5, !P0 ;  /* 0x0000000568007c0c */ /* 0x000fe2000c7a1270 */
[C---:B------:R-:W-:Y:S01]  /*7850*/  VIADD R41, R32.reuse, UR4 ;  /* 0x0000000420297c36 */ /* 0x040fe20008000000 */
[----:B------:R-:W-:Y:S01]  /*7860*/  LEA.HI.X.SX32 R43, R43, R60, 0x1, P6 ;  /* 0x0000003c2b2b7211 */ /* 0x000fe200030f0eff */
[----:B------:R-:W-:Y:S01]  /*7870*/  ULDC UR5, c[0x0][0x22c] ;  /* 0x00008b0000057ab9 */ /* 0x000fe20000000800 */
[----:B-1----:R-:W-:-:S02]  /*7880*/  IADD3 R36, P6, R32, R59, RZ ;  /* 0x0000003b20247210 */ /* 0x002fc40007fde0ff */
[----:B------:R-:W-:Y:S01]  /*7890*/  PRMT R45, R33, 0x7772, RZ ;  /* 0x00007772212d7816 */ /* 0x000fe200000000ff */
[----:B------:R1:W-:Y:S01]  /*78a0*/  @P4 STG.E.U8 desc[UR14][R42.64], R47 ;  /* 0x0000002f2a004986 */ /* 0x0003e2000c10110e */
[-C--:B------:R-:W-:Y:S02]  /*78b0*/  LEA.HI.X.SX32 R37, R32, R60.reuse, 0x1, P6 ;  /* 0x0000003c20257211 */ /* 0x080fe400030f0eff */
[CC--:B------:R-:W-:Y:S01]  /*78c0*/  IADD3 R40, P6, R41.reuse, R59.reuse, RZ ;  /* 0x0000003b29287210 */ /* 0x0c0fe20007fde0ff */
[C---:B0-----:R-:W-:Y:S01]  /*78d0*/  VIADD R38, R41.reuse, UR4 ;  /* 0x0000000429267c36 */ /* 0x041fe20008000000 */
[----:B------:R-:W-:Y:S01]  /*78e0*/  ISETP.LT.AND P2, PT, R108, UR5, !P0 ;  /* 0x000000056c007c0c */ /* 0x000fe2000c741270 */
[----:B------:R0:W-:Y:S01]  /*78f0*/  @P3 STG.E.U8 desc[UR14][R36.64], R45 ;  /* 0x0000002d24003986 */ /* 0x0001e2000c10110e */
[----:B------:R-:W-:Y:S01]  /*7900*/  LEA.HI.X.SX32 R41, R41, R60, 0x1, P6 ;  /* 0x0000003c29297211 */ /* 0x000fe200030f0eff */
[C---:B------:R-:W-:Y:S01]  /*7910*/  VIADD R39, R38.reuse, UR4 ;  /* 0x0000000426277c36 */ /* 0x040fe20008000000 */
[----:B------:R-:W-:Y:S01]  /*7920*/  IADD3 R32, P6, R38, R59, RZ ;  /* 0x0000003b26207210 */ /* 0x000fe20007fde0ff */
[----:B------:R-:W-:Y:S01]  /*7930*/  ULDC UR5, c[0x0][0x22c] ;  /* 0x00008b0000057ab9 */ /* 0x000fe20000000800 */
[----:B-1----:R-:W-:-:S02]  /*7940*/  PRMT R43, R33, 0x7773, RZ ;  /* 0x00007773212b7816 */ /* 0x002fc400000000ff */
[-C--:B------:R-:W-:Y:S02]  /*7950*/  LEA.HI.X.SX32 R33, R38, R60.reuse, 0x1, P6 ;  /* 0x0000003c26217211 */ /* 0x080fe400030f0eff */
[----:B------:R-:W-:Y:S01]  /*7960*/  ISETP.LT.AND P4, PT, R106, UR5, !P0 ;  /* 0x000000056a007c0c */ /* 0x000fe2000c781270 */
[----:B------:R-:W-:Y:S01]  /*7970*/  ULDC UR5, c[0x0][0x22c] ;  /* 0x00008b0000057ab9 */ /* 0x000fe20000000800 */
[CC--:B0-----:R-:W-:Y:S01]  /*7980*/  IADD3 R36, P6, R39.reuse, R59.reuse, RZ ;  /* 0x0000003b27247210 */ /* 0x0c1fe20007fde0ff */
[----:B------:R0:W-:Y:S01]  /*7990*/  @P5 STG.E.U8 desc[UR14][R40.64], R43 ;  /* 0x0000002b28005986 */ /* 0x0001e2000c10110e */
[C---:B------:R-:W-:Y:S02]  /*79a0*/  PRMT R47, R34.reuse, 0x7772, RZ ;  /* 0x00007772222f7816 */ /* 0x040fe400000000ff */
[C---:B------:R-:W-:Y:S01]  /*79b0*/  LEA.HI.X.SX32 R37, R39.reuse, R60, 0x1, P6 ;  /* 0x0000003c27257211 */ /* 0x040fe200030f0eff */
[----:B------:R-:W-:Y:S01]  /*79c0*/  VIADD R39, R39, UR4 ;  /* 0x0000000427277c36 */ /* 0x000fe20008000000 */
[----:B------:R-:W-:Y:S01]  /*79d0*/  PRMT R45, R34, 0x7773, RZ ;  /* 0x00007773222d7816 */ /* 0x000fe200000000ff */
[----:B------:R1:W-:Y:S01]  /*79e0*/  @P2 STG.E.U8 desc[UR14][R32.64], R47 ;  /* 0x0000002f20002986 */ /* 0x0003e2000c10110e */
[----:B------:R-:W-:Y:S01]  /*79f0*/  ISETP.LT.AND P3, PT, R105, UR5, !P0 ;  /* 0x0000000569007c0c */ /* 0x000fe2000c761270 */
[C---:B------:R-:W-:Y:S01]  /*7a00*/  VIADD R34, R39.reuse, UR4 ;  /* 0x0000000427227c36 */ /* 0x040fe20008000000 */
[----:B------:R-:W-:Y:S01]  /*7a10*/  IADD3 R38, P6, R39, R59, RZ ;  /* 0x0000003b27267210 */ /* 0x000fe20007fde0ff */
[----:B------:R-:W-:Y:S01]  /*7a20*/  ULDC UR5, c[0x0][0x22c] ;  /* 0x00008b0000057ab9 */ /* 0x000fe20000000800 */
[----:B------:R2:W-:Y:S01]  /*7a30*/  @P4 STG.E.U8 desc[UR14][R36.64], R45 ;  /* 0x0000002d24004986 */ /* 0x0005e2000c10110e */
[----:B0-----:R-:W-:-:S02]  /*7a40*/  PRMT R41, R35, 0x7773, RZ ;  /* 0x0000777323297816 */ /* 0x001fc400000000ff */
[-C--:B------:R-:W-:Y:S02]  /*7a50*/  LEA.HI.X.SX32 R39, R39, R60.reuse, 0x1, P6 ;  /* 0x0000003c27277211 */ /* 0x080fe400030f0eff */
[----:B------:R-:W-:Y:S01]  /*7a60*/  PRMT R43, R35, 0x7772, RZ ;  /* 0x00007772232b7816 */ /* 0x000fe200000000ff */
[C---:B------:R-:W-:Y:S01]  /*7a70*/  VIADD R35, R34.reuse, UR4 ;  /* 0x0000000422237c36 */ /* 0x040fe20008000000 */
[-C--:B-1----:R-:W-:Y:S02]  /*7a80*/  IADD3 R32, P6, R34, R59.reuse, RZ ;  /* 0x0000003b22207210 */ /* 0x082fe40007fde0ff */
[----:B------:R-:W-:Y:S01]  /*7a90*/  ISETP.LT.AND P5, PT, R102, UR5, !P0 ;  /* 0x0000000566007c0c */ /* 0x000fe2000c7a1270 */
[----:B------:R-:W-:Y:S01]  /*7aa0*/  ULDC UR5, c[0x0][0x22c] ;  /* 0x00008b0000057ab9 */ /* 0x000fe20000000800 */
[-C--:B------:R-:W-:Y:S01]  /*7ab0*/  LEA.HI.X.SX32 R33, R34, R60.reuse, 0x1, P6 ;  /* 0x0000003c22217211 */ /* 0x080fe200030f0eff */
[C---:B--2---:R-:W-:Y:S01]  /*7ac0*/  VIADD R37, R35.reuse, UR4 ;  /* 0x0000000423257c36 */ /* 0x044fe20008000000 */
[-C--:B------:R-:W-:Y:S01]  /*7ad0*/  IADD3 R34, P6, R35, R59.reuse, RZ ;  /* 0x0000003b23227210 */ /* 0x080fe20007fde0ff */
[----:B------:R0:W-:Y:S01]  /*7ae0*/  @P3 STG.E.U8 desc[UR14][R38.64], R43 ;  /* 0x0000002b26003986 */ /* 0x0001e2000c10110e */
[----:B------:R-:W-:Y:S01]  /*7af0*/  ISETP.LT.AND P2, PT, R103, UR5, !P0 ;  /* 0x0000000567007c0c */ /* 0x000fe2000c741270 */
[----:B------:R-:W-:Y:S01]  /*7b00*/  VIADD R40, R37, UR4 ;  /* 0x0000000425287c36 */ /* 0x000fe20008000000 */
[----:B------:R-:W-:Y:S01]  /*7b10*/  LEA.HI.X.SX32 R35, R35, R60, 0x1, P6 ;  /* 0x0000003c23237211 */ /* 0x000fe200030f0eff */
[----:B------:R-:W-:Y:S01]  /*7b20*/  ULDC UR5, c[0x0][0x22c] ;  /* 0x00008b0000057ab9 */ /* 0x000fe20000000800 */
[----:B------:R-:W-:-:S02]  /*7b30*/  IADD3 R36, P6, R37, R59, RZ ;  /* 0x0000003b25247210 */ /* 0x000fc40007fde0ff */
[----:B------:R-:W-:Y:S01]  /*7b40*/  ISETP.LT.AND P4, PT, R98, UR5, !P0 ;  /* 0x0000000562007c0c */ /* 0x000fe2000c781270 */
[----:B------:R1:W-:Y:S01]  /*7b50*/  @P5 STG.E.U8 desc[UR14][R32.64], R41 ;  /* 0x0000002920005986 */ /* 0x0003e2000c10110e */
[----:B------:R-:W-:Y:S01]  /*7b60*/  LEA.HI.X.SX32 R37, R37, R60, 0x1, P6 ;  /* 0x0000003c25257211 */ /* 0x000fe200030f0eff */
[----:B------:R-:W-:Y:S01]  /*7b70*/  ULDC UR5, c[0x0][0x22c] ;  /* 0x00008b0000057ab9 */ /* 0x000fe20000000800 */
[C---:B------:R-:W-:Y:S02]  /*7b80*/  PRMT R45, R28.reuse, 0x7770, RZ ;  /* 0x000077701c2d7816 */ /* 0x040fe400000000ff */
[----:B------:R-:W-:Y:S01]  /*7b90*/  ISETP.LT.AND P3, PT, R101, UR5, !P0 ;  /* 0x0000000565007c0c */ /* 0x000fe2000c761270 */
[----:B------:R-:W-:Y:S01]  /*7ba0*/  ULDC UR5, c[0x0][0x22c] ;  /* 0x00008b0000057ab9 */ /* 0x000fe20000000800 */
[----:B0-----:R-:W-:Y:S01]  /*7bb0*/  PRMT R43, R28, 0x7771, RZ ;  /* 0x000077711c2b7816 */ /* 0x001fe200000000ff */
[----:B------:R0:W-:Y:S01]  /*7bc0*/  @P2 STG.E.U8 desc[UR14][R34.64], R45 ;  /* 0x0000002d22002986 */ /* 0x0001e2000c10110e */
[----:B------:R-:W-:Y:S01]  /*7bd0*/  ISETP.LT.AND P5, PT, R100, UR5, !P0 ;  /* 0x0000000564007c0c */ /* 0x000fe2000c7a1270 */
[----:B------:R-:W-:Y:S01]  /*7be0*/  ULDC UR5, c[0x0][0x22c] ;  /* 0x00008b0000057ab9 */ /* 0x000fe20000000800 */
[----:B-1----:R-:W-:Y:S01]  /*7bf0*/  IADD3 R32, P6, R40, R59, RZ ;  /* 0x0000003b28207210 */ /* 0x002fe20007fde0ff */
[----:B------:R1:W-:Y:S01]  /*7c00*/  @P4 STG.E.U8 desc[UR14][R36.64], R43 ;  /* 0x0000002b24004986 */ /* 0x0003e2000c10110e */
[----:B------:R-:W-:-:S02]  /*7c10*/  PRMT R41, R29, 0x7770, RZ ;  /* 0x000077701d297816 */ /* 0x000fc400000000ff */
[CC--:B------:R-:W-:Y:S01]  /*7c20*/  LEA.HI.X.SX32 R33, R40.reuse, R60.reuse, 0x1, P6 ;  /* 0x0000003c28217211 */ /* 0x0c0fe200030f0eff */
[----:B------:R-:W-:Y:S01]  /*7c30*/  VIADD R40, R40, UR4 ;  /* 0x0000000428287c36 */ /* 0x000fe20008000000 */
[----:B------:R-:W-:Y:S01]  /*7c40*/  ISETP.LT.AND P2, PT, R99, UR5, !P0 ;  /* 0x0000000563007c0c */ /* 0x000fe2000c741270 */
[----:B------:R-:W-:Y:S01]  /*7c50*/  ULDC UR5, c[0x0][0x22c] ;  /* 0x00008b0000057ab9 */ /* 0x000fe20000000800 */
[----:B0-----:R-:W-:Y:S01]  /*7c60*/  PRMT R45, R29, 0x7771, RZ ;  /* 0x000077711d2d7816 */ /* 0x001fe200000000ff */
[C---:B------:R-:W-:Y:S01]  /*7c70*/  VIADD R39, R40.reuse, UR4 ;  /* 0x0000000428277c36 */ /* 0x040fe20008000000 */
[CC--:B------:R-:W-:Y:S01]  /*7c80*/  IADD3 R34, P6, R40.reuse, R59.reuse, RZ ;  /* 0x0000003b28227210 */ /* 0x0c0fe20007fde0ff */
[----:B------:R0:W-:Y:S01]  /*7c90*/  @P3 STG.E.U8 desc[UR14][R32.64], R41 ;  /* 0x0000002920003986 */ /* 0x0001e2000c10110e */
[----:B------:R-:W-:Y:S01]  /*7ca0*/  ISETP.LT.AND P4, PT, R97, UR5, !P0 ;  /* 0x0000000561007c0c */ /* 0x000fe2000c781270 */
[C---:B-1----:R-:W-:Y:S01]  /*7cb0*/  VIADD R36, R39.reuse, UR4 ;  /* 0x0000000427247c36 */ /* 0x042fe20008000000 */
        /* <DEDUP_REMOVED lines=9> */
[-C--:B0-----:R-:W-:Y:S01]  /*7d50*/  IADD3 R32, P6, R36, R59.reuse, RZ ;  /* 0x0000003b24207210 */ /* 0x081fe20007fde0ff */
[----:B------:R0:W-:Y:S01]  /*7d60*/  @P2 STG.E.U8 desc[UR14][R38.64], R43 ;  /* 0x0000002b26002986 */ /* 0x0001e2000c10110e */
[----:B------:R-:W-:Y:S02]  /*7d70*/  PRMT R41, R30, 0x7771, RZ ;  /* 0x000077711e297816 */ /* 0x000fe400000000ff */
[-C--:B------:R-:W-:Y:S02]  /*7d80*/  LEA.HI.X.SX32 R33, R36, R60.reuse, 0x1, P6 ;  /* 0x0000003c24217211 */ /* 0x080fe400030f0eff */
[CC--:B------:R-:W-:Y:S01]  /*7d90*/  IADD3 R36, P6, R37.reuse, R59.reuse, RZ ;  /* 0x0000003b25247210 */ /* 0x0c0fe20007fde0ff */
[C---:B-1----:R-:W-:Y:S01]  /*7da0*/  VIADD R35, R37.reuse, UR4 ;  /* 0x0000000425237c36 */ /* 0x042fe20008000000 */
[----:B------:R-:W-:Y:S01]  /*7db0*/  ISETP.LT.AND P5, PT, R92, UR5, !P0 ;  /* 0x000000055c007c0c */ /* 0x000fe2000c7a1270 */
[----:B------:R-:W-:Y:S01]  /*7dc0*/  ULDC UR5, c[0x0][0x22c] ;  /* 0x00008b0000057ab9 */ /* 0x000fe20000000800 */
[-C--:B------:R-:W-:Y:S01]  /*7dd0*/  LEA.HI.X.SX32 R37, R37, R60.reuse, 0x1, P6 ;  /* 0x0000003c25257211 */ /* 0x080fe200030f0eff */
[----:B------:R1:W-:Y:S01]  /*7de0*/  @P4 STG.E.U8 desc[UR14][R32.64], R41 ;  /* 0x0000002920004986 */ /* 0x0003e2000c10110e */
[C---:B------:R-:W-:Y:S01]  /*7df0*/  IADD3 R34, P6, R35.reuse, R59, RZ ;  /* 0x0000003b23227210 */ /* 0x040fe20007fde0ff */
[C---:B0-----:R-:W-:Y:S01]  /*7e00*/  VIADD R38, R35.reuse, UR4 ;  /* 0x0000000423267c36 */ /* 0x041fe20008000000 */
[----:B------:R-:W-:Y:S01]  /*7e10*/  ISETP.LT.AND P2, PT, R96, UR5, !P0 ;  /* 0x0000000560007c0c */ /* 0x000fe2000c741270 */
[----:B------:R-:W-:Y:S01]  /*7e20*/  ULDC UR5, c[0x0][0x22c] ;  /* 0x00008b0000057ab9 */ /* 0x000fe20000000800 */
[----:B------:R-:W-:-:S02]  /*7e30*/  LEA.HI.X.SX32 R35, R35, R60, 0x1, P6 ;  /* 0x0000003c23237211 */ /* 0x000fc400030f0eff */
[----:B------:R-:W-:Y:S02]  /*7e40*/  PRMT R39, R31, 0x7770, RZ ;  /* 0x000077701f277816 */ /* 0x000fe400000000ff */
[----:B------:R-:W-:Y:S01]  /*7e50*/  ISETP.LT.AND P4, PT, R95, UR5, !P0 ;  /* 0x000000055f007c0c */ /* 0x000fe2000c781270 */
[----:B------:R-:W-:Y:S01]  /*7e60*/  ULDC UR5, c[0x0][0x22c] ;  /* 0x00008b0000057ab9 */ /* 0x000fe20000000800 */
[----:B------:R-:W-:Y:S01]  /*7e70*/  PRMT R43, R31, 0x7771, RZ ;  /* 0x000077711f2b7816 */ /* 0x000fe200000000ff */
[----:B------:R0:W-:Y:S01]  /*7e80*/  @P3 STG.E.U8 desc[UR14][R36.64], R39 ;  /* 0x0000002724003986 */ /* 0x0001e2000c10110e */
[CC--:B-1----:R-:W-:Y:S02]  /*7e90*/  IADD3 R32, P6, R38.reuse, R59.reuse, RZ ;  /* 0x0000003b26207210 */ /* 0x0c2fe40007fde0ff */
[----:B------:R-:W-:Y:S01]  /*7ea0*/  ISETP.LT.AND P3, PT, R93, UR5, !P0 ;  /* 0x000000055d007c0c */ /* 0x000fe2000c761270 */
[----:B------:R-:W-:Y:S01]  /*7eb0*/  ULDC UR5, c[0x0][0x22c] ;  /* 0x00008b0000057ab9 */ /* 0x000fe20000000800 */
[CC--:B------:R-:W-:Y:S01]  /*7ec0*/  LEA.HI.X.SX32 R33, R38.reuse, R60.reuse, 0x1, P6 ;  /* 0x0000003c26217211 */ /* 0x0c0fe200030f0eff */
[----:B------:R-:W-:Y:S01]  /*7ed0*/  VIADD R38, R38, UR4 ;  /* 0x0000000426267c36 */ /* 0x000fe20008000000 */
[----:B------:R-:W-:Y:S01]  /*7ee0*/  PRMT R41, R28, 0x7772, RZ ;  /* 0x000077721c297816 */ /* 0x000fe200000000ff */
[----:B------:R1:W-:Y:S01]  /*7ef0*/  @P5 STG.E.U8 desc[UR14][R34.64], R43 ;  /* 0x0000002b22005986 */ /* 0x0003e2000c10110e */
[----:B------:R-:W-:Y:S01]  /*7f00*/  ISETP.LT.AND P5, PT, R90, UR5, !P0 ;  /* 0x000000055a007c0c */ /* 0x000fe2000c7a1270 */
[----:B------:R-:W-:Y:S01]  /*7f10*/  ULDC UR5, c[0x0][0x22c] ;  /* 0x00008b0000057ab9 */ /* 0x000fe20000000800 */
[CC--:B0-----:R-:W-:Y:S01]  /*7f20*/  IADD3 R36, P6, R38.reuse, R59.reuse, RZ ;  /* 0x0000003b26247210 */ /* 0x0c1fe20007fde0ff */
[C---:B------:R-:W-:Y:S01]  /*7f30*/  VIADD R39, R38.reuse, UR4 ;  /* 0x0000000426277c36 */ /* 0x040fe20008000000 */
[----:B------:R0:W-:Y:S01]  /*7f40*/  @P2 STG.E.U8 desc[UR14][R32.64], R41 ;  /* 0x0000002920002986 */ /* 0x0001e2000c10110e */
[----:B------:R-:W-:Y:S01]  /*7f50*/  ISETP.LT.AND P2, PT, R23, UR5, !P0 ;  /* 0x0000000517007c0c */ /* 0x000fe2000c741270 */
[----:B------:R-:W-:Y:S01]  /*7f60*/  ULDC UR5, c[0x0][0x22c] ;  /* 0x00008b0000057ab9 */ /* 0x000fe20000000800 */
[----:B------:R-:W-:Y:S01]  /*7f70*/  LEA.HI.X.SX32 R37, R38, R60, 0x1, P6 ;  /* 0x0000003c26257211 */ /* 0x000fe200030f0eff */
[C---:B------:R-:W-:Y:S01]  /*7f80*/  VIADD R23, R39.reuse, UR4 ;  /* 0x0000000427177c36 */ /* 0x040fe20008000000 */
[----:B------:R-:W-:-:S02]  /*7f90*/  IADD3 R38, P6, R39, R59, RZ ;  /* 0x0000003b27267210 */ /* 0x000fc40007fde0ff */
[----:B-1----:R-:W-:Y:S01]  /*7fa0*/  PRMT R43, R28, 0x7773, RZ ;  /* 0x000077731c2b7816 */ /* 0x002fe200000000ff */
[----:B------:R-:W-:Y:S01]  /*7fb0*/  VIADD R34, R23, UR4 ;  /* 0x0000000417227c36 */ /* 0x000fe20008000000 */
[-C--:B------:R-:W-:Y:S02]  /*7fc0*/  LEA.HI.X.SX32 R39, R39, R60.reuse, 0x1, P6 ;  /* 0x0000003c27277211 */ /* 0x080fe400030f0eff */
[----:B------:R-:W-:Y:S01]  /*7fd0*/  PRMT R35, R29, 0x7772, RZ ;  /* 0x000077721d237816 */ /* 0x000fe200000000ff */
[----:B------:R1:W-:Y:S01]  /*7fe0*/  @P4 STG.E.U8 desc[UR14][R36.64], R43 ;  /* 0x0000002b24004986 */ /* 0x0003e2000c10110e */
[-C--:B0-----:R-:W-:Y:S02]  /*7ff0*/  IADD3 R32, P6, R23, R59.reuse, RZ ;  /* 0x0000003b17207210 */ /* 0x081fe40007fde0ff */
[----:B------:R-:W-:Y:S01]  /*8000*/  PRMT R41, R29, 0x7773, RZ ;  /* 0x000077731d297816 */ /* 0x000fe200000000ff */
[----:B------:R0:W-:Y:S01]  /*8010*/  @P3 STG.E.U8 desc[UR14][R38.64], R35 ;  /* 0x0000002326003986 */ /* 0x0001e2000c10110e */
[----:B------:R-:W-:Y:S01]  /*8020*/  LEA.HI.X.SX32 R33, R23, R60, 0x1, P6 ;  /* 0x0000003c17217211 */ /* 0x000fe200030f0eff */
[C---:B------:R-:W-:Y:S01]  /*8030*/  VIADD R23, R34.reuse, UR4 ;  /* 0x0000000422177c36 */ /* 0x040fe20008000000 */
[----:B------:R-:W-:-:S02]  /*8040*/  IADD3 R28, P6, R34, R59, RZ ;  /* 0x0000003b221c7210 */ /* 0x000fc40007fde0ff */
[----:B------:R-:W-:Y:S01]  /*8050*/  ISETP.LT.AND P4, PT, R91, UR5, !P0 ;  /* 0x000000055b007c0c */ /* 0x000fe2000c781270 */
[----:B------:R-:W-:Y:S01]  /*8060*/  ULDC UR5, c[0x0][0x22c] ;  /* 0x00008b0000057ab9 */ /* 0x000fe20000000800 */
[-C--:B------:R-:W-:Y:S01]  /*8070*/  LEA.HI.X.SX32 R29, R34, R60.reuse, 0x1, P6 ;  /* 0x0000003c221d7211 */ /* 0x080fe200030f0eff */
[C---:B-1----:R-:W-:Y:S01]  /*8080*/  VIADD R36, R23.reuse, UR4 ;  /* 0x0000000417247c36 */ /* 0x042fe20008000000 */
[----:B------:R-:W-:Y:S01]  /*8090*/  IADD3 R34, P6, R23, R59, RZ ;  /* 0x0000003b17227210 */ /* 0x000fe20007fde0ff */
[----:B------:R1:W-:Y:S01]  /*80a0*/  @P5 STG.E.U8 desc[UR14][R32.64], R41 ;  /* 0x0000002920005986 */ /* 0x0003e2000c10110e */
[----:B------:R-:W-:Y:S01]  /*80b0*/  ISETP.LT.AND P3, PT, R89, UR5, !P0 ;  /* 0x0000000559007c0c */ /* 0x000fe2000c761270 */
[----:B------:R-:W-:Y:S01]  /*80c0*/  ULDC UR5, c[0x0][0x22c] ;  /* 0x00008b0000057ab9 */ /* 0x000fe20000000800 */
[----:B0-----:R-:W-:Y:S02]  /*80d0*/  LEA.HI.X.SX32 R35, R23, R60, 0x1, P6 ;  /* 0x0000003c17237211 */ /* 0x001fe400030f0eff */
[----:B------:R-:W-:-:S02]  /*80e0*/  PRMT R37, R30, 0x7772, RZ ;  /* 0x000077721e257816 */ /* 0x000fc400000000ff */
[----:B------:R-:W-:Y:S01]  /*80f0*/  ISETP.LT.AND P5, PT, R88, UR5, !P0 ;  /* 0x0000000558007c0c */ /* 0x000fe2000c7a1270 */
[----:B------:R-:W-:Y:S01]  /*8100*/  ULDC UR5, c[0x0][0x22c] ;  /* 0x00008b0000057ab9 */ /* 0x000fe20000000800 */
[----:B------:R-:W-:Y:S01]  /*8110*/  PRMT R39, R31, 0x7772, RZ ;  /* 0x000077721f277816 */ /* 0x000fe200000000ff */
[----:B------:R0:W-:Y:S01]  /*8120*/  @P2 STG.E.U8 desc[UR14][R28.64], R37 ;  /* 0x000000251c002986 */ /* 0x0001e2000c10110e */
[----:B------:R-:W-:Y:S01]  /*8130*/  ISETP.LT.AND P2, PT, R21, UR5, !P0 ;  /* 0x0000000515007c0c */ /* 0x000fe2000c741270 */
[----:B------:R-:W-:Y:S01]  /*8140*/  ULDC UR5, c[0x0][0x22c] ;  /* 0x00008b0000057ab9 */ /* 0x000fe20000000800 */
[----:B-1----:R-:W-:Y:S02]  /*8150*/  IADD3 R32, P6, R36, R59, RZ ;  /* 0x0000003b24207210 */ /* 0x002fe40007fde0ff */
[----:B------:R-:W-:Y:S02]  /*8160*/  PRMT R41, R30, 0x7773, RZ ;  /* 0x000077731e297816 */ /* 0x000fe400000000ff */
[C---:B------:R-:W-:Y:S01]  /*8170*/  LEA.HI.X.SX32 R33, R36.reuse, R60, 0x1, P6 ;  /* 0x0000003c24217211 */ /* 0x040fe200030f0eff */
[----:B------:R-:W-:-:S02]  /*8180*/  VIADD R36, R36, UR4 ;  /* 0x0000000424247c36 */ /* 0x000fc40008000000 */
[----:B------:R3:W-:Y:S01]  /*8190*/  @P4 STG.E.U8 desc[UR14][R34.64], R41 ;  /* 0x0000002922004986 */ /* 0x0007e2000c10110e */
[----:B------:R-:W-:Y:S01]  /*81a0*/  ISETP.LT.AND P4, PT, R22, UR5, !P0 ;  /* 0x0000000516007c0c */ /* 0x000fe2000c781270 */
[C---:B------:R-:W-:Y:S01]  /*81b0*/  VIADD R21, R36.reuse, UR4 ;  /* 0x0000000424157c36 */ /* 0x040fe20008000000 */
[CC--:B------:R-:W-:Y:S01]  /*81c0*/  IADD3 R22, P6, R36.reuse, R59.reuse, RZ ;  /* 0x0000003b24167210 */ /* 0x0c0fe20007fde0ff */
[----:B------:R-:W-:Y:S01]  /*81d0*/  ULDC UR5, c[0x0][0x22c] ;  /* 0x00008b0000057ab9 */ /* 0x000fe20000000800 */
[----:B------:R1:W-:Y:S01]  /*81e0*/  @P3 STG.E.U8 desc[UR14][R32.64], R39 ;  /* 0x0000002720003986 */ /* 0x0003e2000c10110e */
[----:B0-----:R-:W-:Y:S02]  /*81f0*/  PRMT R37, R31, 0x7773, RZ ;  /* 0x000077731f257816 */ /* 0x001fe400000000ff */
[-C--:B------:R-:W-:Y:S02]  /*8200*/  LEA.HI.X.SX32 R23, R36, R60.reuse, 0x1, P6 ;  /* 0x0000003c24177211 */ /* 0x080fe400030f0eff */
[----:B------:R-:W-:Y:S01]  /*8210*/  ISETP.LT.AND P3, PT, R17, UR5, !P0 ;  /* 0x0000000511007c0c */ /* 0x000fe2000c761270 */
[C---:B------:R-:W-:Y:S01]  /*8220*/  VIADD R17, R21.reuse, UR4 ;  /* 0x0000000415117c36 */ /* 0x040fe20008000000 */
[-C--:B------:R-:W-:Y:S01]  /*8230*/  IADD3 R28, P6, R21, R59.reuse, RZ ;  /* 0x0000003b151c7210 */ /* 0x080fe20007fde0ff */
[----:B------:R-:W-:Y:S01]  /*8240*/  ULDC UR5, c[0x0][0x22c] ;  /* 0x00008b0000057ab9 */ /* 0x000fe20000000800 */
[----:B------:R0:W-:Y:S01]  /*8250*/  @P5 STG.E.U8 desc[UR14][R22.64], R37 ;  /* 0x0000002516005986 */ /* 0x0001e2000c10110e */
[----:B------:R-:W-:Y:S01]  /*8260*/  ISETP.LT.AND P5, PT, R20, UR5, !P0 ;  /* 0x0000000514007c0c */ /* 0x000fe2000c7a1270 */
[----:B------:R-:W-:Y:S01]  /*8270*/  VIADD R31, R17, UR4 ;  /* 0x00000004111f7c36 */ /* 0x000fe20008000000 */
[----:B------:R-:W-:Y:S01]  /*8280*/  LEA.HI.X.SX32 R29, R21, R60, 0x1, P6 ;  /* 0x0000003c151d7211 */ /* 0x000fe200030f0eff */
[----:B------:R-:W-:Y:S01]  /*8290*/  ULDC UR5, c[0x0][0x22c] ;  /* 0x00008b0000057ab9 */ /* 0x000fe20000000800 */
[----:B------:R-:W-:-:S02]  /*82a0*/  IADD3 R20, P6, R17, R59, RZ ;  /* 0x0000003b11147210 */ /* 0x000fc40007fde0ff */
[C---:B---3--:R-:W-:Y:S02]  /*82b0*/  PRMT R35, R24.reuse, 0x7770, RZ ;  /* 0x0000777018237816 */ /* 0x048fe400000000ff */
[-C--:B------:R-:W-:Y:S01]  /*82c0*/  LEA.HI.X.SX32 R21, R17, R60.reuse, 0x1, P6 ;  /* 0x0000003c11157211 */ /* 0x080fe200030f0eff */
[C---:B------:R-:W-:Y:S01]  /*82d0*/  VIADD R17, R31.reuse, UR4 ;  /* 0x000000041f117c36 */ /* 0x040fe20008000000 */
[----:B-1----:R-:W-:Y:S01]  /*82e0*/  PRMT R33, R24, 0x7771, RZ ;  /* 0x0000777118217816 */ /* 0x002fe200000000ff */
[----:B------:R1:W-:Y:S01]  /*82f0*/  @P2 STG.E.U8 desc[UR14][R28.64], R35 ;  /* 0x000000231c002986 */ /* 0x0003e2000c10110e */
[----:B------:R-:W-:Y:S01]  /*8300*/  IADD3 R30, P6, R31, R59, RZ ;  /* 0x0000003b1f1e7210 */ /* 0x000fe20007fde0ff */
[----:B0-----:R-:W-:Y:S01]  /*8310*/  VIADD R22, R17, UR4 ;  /* 0x0000000411167c36 */ /* 0x001fe20008000000 */
[----:B------:R-:W-:Y:S01]  /*8320*/  ISETP.LT.AND P2, PT, R19, UR5, !P0 ;  /* 0x0000000513007c0c */ /* 0x000fe2000c741270 */
[----:B------:R-:W-:Y:S01]  /*8330*/  ULDC UR5, c[0x0][0x22c] ;  /* 0x00008b0000057ab9 */ /* 0x000fe20000000800 */
[----:B------:R0:W-:Y:S01]  /*8340*/  @P4 STG.E.U8 desc[UR14][R20.64], R33 ;  /* 0x0000002114004986 */ /* 0x0001e2000c10110e */
[----:B------:R-:W-:-:S02]  /*8350*/  LEA.HI.X.SX32 R31, R31, R60, 0x1, P6 ;  /* 0x0000003c1f1f7211 */ /* 0x000fc400030f0eff */
[----:B------:R-:W-:Y:S02]  /*8360*/  PRMT R23, R25, 0x7770, RZ ;  /* 0x0000777019177816 */ /* 0x000fe400000000ff */
[----:B------:R-:W-:Y:S01]  /*8370*/  ISETP.LT.AND P4, PT, R18, UR5, !P0 ;  /* 0x0000000512007c0c */ /* 0x000fe2000c781270 */
[----:B------:R-:W-:Y:S01]  /*8380*/  ULDC UR5, c[0x0][0x22c] ;  /* 0x00008b0000057ab9 */ /* 0x000fe20000000800 */
[CC--:B------:R-:W-:Y:S01]  /*8390*/  IADD3 R18, P6, R17.reuse, R59.reuse, RZ ;  /* 0x0000003b11127210 */ /* 0x0c0fe20007fde0ff */
[----:B------:R2:W-:Y:S01]  /*83a0*/  @P3 STG.E.U8 desc[UR14][R30.64], R23 ;  /* 0x000000171e003986 */ /* 0x0005e2000c10110e */
[----:B------:R-:W-:Y:S01]  /*83b0*/  ISETP.LT.AND P3, PT, R16, UR5, !P0 ;  /* 0x0000000510007c0c */ /* 0x000fe2000c761270 */
[----:B------:R-:W-:Y:S01]  /*83c0*/  ULDC UR5, c[0x0][0x22c] ;  /* 0x00008b0000057ab9 */ /* 0x000fe20000000800 */
[----:B------:R-:W-:Y:S02]  /*83d0*/  LEA.HI.X.SX32 R19, R17, R60, 0x1, P6 ;  /* 0x0000003c11137211 */ /* 0x000fe400030f0eff */
[----:B------:R-:W-:-:S02]  /*83e0*/  IADD3 R16, P6, R22, R59, RZ ;  /* 0x0000003b16107210 */ /* 0x000fc40007fde0ff */
[----:B-1----:R-:W-:Y:S02]  /*83f0*/  PRMT R29, R25, 0x7771, RZ ;  /* 0x00007771191d7816 */ /* 0x002fe400000000ff */
[CC--:B------:R-:W-:Y:S01]  /*8400*/  LEA.HI.X.SX32 R17, R22.reuse, R60.reuse, 0x1, P6 ;  /* 0x0000003c16117211 */ /* 0x0c0fe200030f0eff */
[----:B------:R-:W-:Y:S01]  /*8410*/  VIADD R22, R22, UR4 ;  /* 0x0000000416167c36 */ /* 0x000fe20008000000 */
[----:B0-----:R-:W-:Y:S01]  /*8420*/  PRMT R33, R26, 0x7770, RZ ;  /* 0x000077701a217816 */ /* 0x001fe200000000ff */
[----:B------:R0:W-:Y:S01]  /*8430*/  @P5 STG.E.U8 desc[UR14][R18.64], R29 ;  /* 0x0000001d12005986 */ /* 0x0001e2000c10110e */
[----:B------:R-:W-:Y:S01]  /*8440*/  ISETP.LT.AND P5, PT, R15, UR5, !P0 ;  /* 0x000000050f007c0c */ /* 0x000fe2000c7a1270 */
[C---:B------:R-:W-:Y:S01]  /*8450*/  VIADD R15, R22.reuse, UR4 ;  /* 0x00000004160f7c36 */ /* 0x040fe20008000000 */
[-C--:B------:R-:W-:Y:S01]  /*8460*/  IADD3 R20, P6, R22, R59.reuse, RZ ;  /* 0x0000003b16147210 */ /* 0x080fe20007fde0ff */
[----:B------:R-:W-:Y:S01]  /*8470*/  ULDC UR5, c[0x0][0x22c] ;  /* 0x00008b0000057ab9 */ /* 0x000fe20000000800 */
[----:B------:R1:W-:Y:S01]  /*8480*/  @P2 STG.E.U8 desc[UR14][R16.64], R33 ;  /* 0x0000002110002986 */ /* 0x0003e2000c10110e */
[----:B------:R-:W-:Y:S01]  /*8490*/  ISETP.LT.AND P2, PT, R12, UR5, !P0 ;  /* 0x000000050c007c0c */ /* 0x000fe2000c741270 */
[C---:B------:R-:W-:Y:S01]  /*84a0*/  VIADD R12, R15.reuse, UR4 ;  /* 0x000000040f0c7c36 */ /* 0x040fe20008000000 */
[----:B------:R-:W-:Y:S01]  /*84b0*/  LEA.HI.X.SX32 R21, R22, R60, 0x1, P6 ;  /* 0x0000003c16157211 */ /* 0x000fe200030f0eff */
[----:B------:R-:W-:Y:S01]  /*84c0*/  ULDC UR5, c[0x0][0x22c] ;  /* 0x00008b0000057ab9 */ /* 0x000fe20000000800 */
[----:B------:R-:W-:-:S02]  /*84d0*/  IADD3 R22, P6, R15, R59, RZ ;  /* 0x0000003b0f167210 */ /* 0x000fc40007fde0ff */
[----:B--2---:R-:W-:Y:S02]  /*84e0*/  PRMT R31, R26, 0x7771, RZ ;  /* 0x000077711a1f7816 */ /* 0x004fe400000000ff */
[-C--:B------:R-:W-:Y:S02]  /*84f0*/  LEA.HI.X.SX32 R23, R15, R60.reuse, 0x1, P6 ;  /* 0x0000003c0f177211 */ /* 0x080fe400030f0eff */
[----:B0-----:R-:W-:Y:S01]  /*8500*/  PRMT R29, R27, 0x7770, RZ ;  /* 0x000077701b1d7816 */ /* 0x001fe200000000ff */
[----:B------:R-:W-:Y:S01]  /*8510*/  @P4 STG.E.U8 desc[UR14][R20.64], R31 ;  /* 0x0000001f14004986 */ /* 0x000fe2000c10110e */
[CC--:B-1----:R-:W-:Y:S02]  /*8520*/  IADD3 R16, P6, R12.reuse, R59.reuse, RZ ;  /* 0x0000003b0c107210 */ /* 0x0c2fe40007fde0ff */
[----:B------:R-:W-:Y:S01]  /*8530*/  ISETP.LT.AND P4, PT, R9, UR5, !P0 ;  /* 0x0000000509007c0c */ /* 0x000fe2000c781270 */
[C---:B------:R-:W-:Y:S01]  /*8540*/  VIADD R9, R12.reuse, UR4 ;  /* 0x000000040c097c36 */ /* 0x040fe20008000000 */
[-C--:B------:R-:W-:Y:S01]  /*8550*/  LEA.HI.X.SX32 R17, R12, R60.reuse, 0x1, P6 ;  /* 0x0000003c0c117211 */ /* 0x080fe200030f0eff */
[----:B------:R-:W-:Y:S01]  /*8560*/  ULDC UR5, c[0x0][0x22c] ;  /* 0x00008b0000057ab9 */ /* 0x000fe20000000800 */
[----:B------:R-:W-:Y:S01]  /*8570*/  PRMT R19, R27, 0x7771, RZ ;  /* 0x000077711b137816 */ /* 0x000fe200000000ff */
[----:B------:R0:W-:Y:S01]  /*8580*/  @P3 STG.E.U8 desc[UR14][R22.64], R29 ;  /* 0x0000001d16003986 */ /* 0x0001e2000c10110e */
[----:B------:R-:W-:Y:S01]  /*8590*/  ISETP.LT.AND P3, PT, R14, UR5, !P0 ;  /* 0x000000050e007c0c */ /* 0x000fe2000c761270 */
[C---:B------:R-:W-:Y:S01]  /*85a0*/  VIADD R15, R9.reuse, UR4 ;  /* 0x00000004090f7c36 */ /* 0x040fe20008000000 */
[-C--:B------:R-:W-:Y:S01]  /*85b0*/  IADD3 R12, P6, R9, R59.reuse, RZ ;  /* 0x0000003b090c7210 */ /* 0x080fe20007fde0ff */
[----:B------:R-:W-:Y:S01]  /*85c0*/  ULDC UR5, c[0x0][0x22c] ;  /* 0x00008b0000057ab9 */ /* 0x000fe20000000800 */
[----:B------:R1:W-:Y:S01]  /*85d0*/  @P5 STG.E.U8 desc[UR14][R16.64], R19 ;  /* 0x0000001310005986 */ /* 0x0003e2000c10110e */
[----:B------:R-:W-:Y:S01]  /*85e0*/  ISETP.LT.AND P5, PT, R13, UR5, !P0 ;  /* 0x000000050d007c0c */ /* 0x000fe2000c7a1270 */
[----:B------:R-:W-:Y:S01]  /*85f0*/  ULDC UR5, c[0x0][0x22c] ;  /* 0x00008b0000057ab9 */ /* 0x000fe20000000800 */
[----:B------:R-:W-:Y:S01]  /*8600*/  LEA.HI.X.SX32 R13, R9, R60, 0x1, P6 ;  /* 0x0000003c090d7211 */ /* 0x000fe200030f0eff */
[C---:B------:R-:W-:Y:S01]  /*8610*/  VIADD R9, R15.reuse, UR4 ;  /* 0x000000040f097c36 */ /* 0x040fe20008000000 */
[----:B------:R-:W-:-:S02]  /*8620*/  IADD3 R14, P6, R15, R59, RZ ;  /* 0x0000003b0f0e7210 */ /* 0x000fc40007fde0ff */
[C---:B0-----:R-:W-:Y:S02]  /*8630*/  PRMT R23, R24.reuse, 0x7772, RZ ;  /* 0x0000777218177816 */ /* 0x041fe400000000ff */
[-C--:B------:R-:W-:Y:S02]  /*8640*/  LEA.HI.X.SX32 R15, R15, R60.reuse, 0x1, P6 ;  /* 0x0000003c0f0f7211 */ /* 0x080fe400030f0eff */
[----:B------:R-:W-:Y:S01]  /*8650*/  PRMT R21, R25, 0x7772, RZ ;  /* 0x0000777219157816 */ /* 0x000fe200000000ff */
[----:B------:R0:W-:Y:S01]  /*8660*/  @P2 STG.E.U8 desc[UR14][R12.64], R23 ;  /* 0x000000170c002986 */ /* 0x0001e2000c10110e */
[CC--:B-1----:R-:W-:Y:S02]  /*8670*/  IADD3 R16, P6, R9.reuse, R59.reuse, RZ ;  /* 0x0000003b09107210 */ /* 0x0c2fe40007fde0ff */
[----:B------:R-:W-:Y:S02]  /*8680*/  PRMT R19, R24, 0x7773, RZ ;  /* 0x0000777318137816 */ /* 0x000fe400000000ff */
[CC--:B------:R-:W-:Y:S01]  /*8690*/  LEA.HI.X.SX32 R17, R9.reuse, R60.reuse, 0x1, P6 ;  /* 0x0000003c09117211 */ /* 0x0c0fe200030f0eff */
[----:B------:R-:W-:Y:S01]  /*86a0*/  VIADD R9, R9, UR4 ;  /* 0x0000000409097c36 */ /* 0x000fe20008000000 */
[----:B------:R-:W-:Y:S01]  /*86b0*/  ISETP.LT.AND P2, PT, R10, UR5, !P0 ;  /* 0x000000050a007c0c */ /* 0x000fe2000c741270 */
[----:B------:R-:W-:Y:S01]  /*86c0*/  ULDC UR5, c[0x0][0x22c] ;  /* 0x00008b0000057ab9 */ /* 0x000fe20000000800 */
[----:B------:R1:W-:Y:S01]  /*86d0*/  @P4 STG.E.U8 desc[UR14][R14.64], R19 ;  /* 0x000000130e004986 */ /* 0x0003e2000c10110e */
[----:B------:R-:W-:Y:S01]  /*86e0*/  ISETP.LT.AND P4, PT, R11, UR5, !P0 ;  /* 0x000000050b007c0c */ /* 0x000fe2000c781270 */
[----:B------:R-:W-:Y:S01]  /*86f0*/  ULDC UR5, c[0x0][0x22c] ;  /* 0x00008b0000057ab9 */ /* 0x000fe20000000800 */
[CC--:B------:R-:W-:Y:S01]  /*8700*/  IADD3 R10, P6, R9.reuse, R59.reuse, RZ ;  /* 0x0000003b090a7210 */ /* 0x0c0fe20007fde0ff */
[----:B0-----:R-:W-:Y:S01]  /*8710*/  VIADD R13, R9, UR4 ;  /* 0x00000004090d7c36 */ /* 0x001fe20008000000 */
[----:B------:R0:W-:Y:S01]  /*8720*/  @P3 STG.E.U8 desc[UR14][R16.64], R21 ;  /* 0x0000001510003986 */ /* 0x0001e2000c10110e */
[----:B------:R-:W-:Y:S01]  /*8730*/  ISETP.LT.AND P3, PT, R5, UR5, !P0 ;  /* 0x0000000505007c0c */ /* 0x000fe2000c761270 */
[----:B------:R-:W-:Y:S01]  /*8740*/  ULDC UR5, c[0x0][0x22c] ;  /* 0x00008b0000057ab9 */ /* 0x000fe20000000800 */
[----:B------:R-:W-:Y:S01]  /*8750*/  LEA.HI.X.SX32 R11, R9, R60, 0x1, P6 ;  /* 0x0000003c090b7211 */ /* 0x000fe200030f0eff */
[C---:B------:R-:W-:Y:S01]  /*8760*/  VIADD R5, R13.reuse, UR4 ;  /* 0x000000040d057c36 */ /* 0x040fe20008000000 */
[----:B------:R-:W-:-:S02]  /*8770*/  IADD3 R12, P6, R13, R59, RZ ;  /* 0x0000003b0d0c7210 */ /* 0x000fc40007fde0ff */
[----:B------:R-:W-:Y:S02]  /*8780*/  PRMT R25, R25, 0x7773, RZ ;  /* 0x0000777319197816 */ /* 0x000fe400000000ff */
[----:B-1----:R-:W-:Y:S02]  /*8790*/  PRMT R19, R26, 0x7772, RZ ;  /* 0x000077721a137816 */ /* 0x002fe400000000ff */
[-C--:B------:R-:W-:Y:S01]  /*87a0*/  LEA.HI.X.SX32 R13, R13, R60.reuse, 0x1, P6 ;  /* 0x0000003c0d0d7211 */ /* 0x080fe200030f0eff */
[----:B------:R1:W-:Y:S01]  /*87b0*/  @P5 STG.E.U8 desc[UR14][R10.64], R25 ;  /* 0x000000190a005986 */ /* 0x0003e2000c10110e */
[----:B------:R-:W-:Y:S01]  /*87c0*/  ISETP.LT.AND P6, PT, R8, UR5, !P0 ;  /* 0x0000000508007c0c */ /* 0x000fe2000c7c1270 */
[C---:B0-----:R-:W-:Y:S01]  /*87d0*/  VIADD R16, R5.reuse, UR4 ;  /* 0x0000000405107c36 */ /* 0x041fe20008000000 */
[C---:B------:R-:W-:Y:S01]  /*87e0*/  IADD3 R8, P5, R5.reuse, R59, RZ ;  /* 0x0000003b05087210 */ /* 0x040fe20007fbe0ff */
[----:B------:R-:W-:Y:S01]  /*87f0*/  @P2 STG.E.U8 desc[UR14][R12.64], R19 ;  /* 0x000000130c002986 */ /* 0x000fe2000c10110e */
[----:B------:R-:W-:Y:S01]  /*8800*/  PRMT R17, R26, 0x7773, RZ ;  /* 0x000077731a117816 */ /* 0x000fe200000000ff */
[----:B------:R-:W-:Y:S01]  /*8810*/  ULDC UR5, c[0x0][0x22c] ;  /* 0x00008b0000057ab9 */ /* 0x000fe20000000800 */
[----:B------:R-:W-:-:S02]  /*8820*/  LEA.HI.X.SX32 R9, R5, R60, 0x1, P5 ;  /* 0x0000003c05097211 */ /* 0x000fc400028f0eff */
[CC--:B------:R-:W-:Y:S02]  /*8830*/  IADD3 R14, P2, R16.reuse, R59.reuse, RZ ;  /* 0x0000003b100e7210 */ /* 0x0c0fe40007f5e0ff */
[----:B------:R-:W-:Y:S01]  /*8840*/  ISETP.LT.AND P5, PT, R7, UR5, !P0 ;  /* 0x0000000507007c0c */ /* 0x000fe2000c7a1270 */
[----:B------:R-:W-:Y:S01]  /*8850*/  ULDC UR5, c[0x0][0x22c] ;  /* 0x00008b0000057ab9 */ /* 0x000fe20000000800 */
[CC--:B------:R-:W-:Y:S01]  /*8860*/  LEA.HI.X.SX32 R15, R16.reuse, R60.reuse, 0x1, P2 ;  /* 0x0000003c100f7211 */ /* 0x0c0fe200010f0eff */
[----:B------:R0:W-:Y:S01]  /*8870*/  @P4 STG.E.U8 desc[UR14][R8.64], R17 ;  /* 0x0000001108004986 */ /* 0x0001e2000c10110e */
[C---:B------:R-:W-:Y:S01]  /*8880*/  PRMT R5, R27.reuse, 0x7772, RZ ;  /* 0x000077721b057816 */ /* 0x040fe200000000ff */
[----:B------:R-:W-:Y:S01]  /*8890*/  VIADD R16, R16, UR4 ;  /* 0x0000000410107c36 */ /* 0x000fe20008000000 */
[----:B------:R-:W-:Y:S01]  /*88a0*/  ISETP.LT.AND P4, PT, R6, UR5, !P0 ;  /* 0x0000000506007c0c */ /* 0x000fe2000c781270 */
[----:B------:R-:W-:Y:S01]  /*88b0*/  ULDC UR5, c[0x0][0x22c] ;  /* 0x00008b0000057ab9 */ /* 0x000fe20000000800 */
[----:B------:R-:W-:Y:S01]  /*88c0*/  PRMT R27, R27, 0x7773, RZ ;  /* 0x000077731b1b7816 */ /* 0x000fe200000000ff */
[----:B------:R2:W-:Y:S01]  /*88d0*/  @P3 STG.E.U8 desc[UR14][R14.64], R5 ;  /* 0x000000050e003986 */ /* 0x0005e2000c10110e */
[----:B------:R-:W-:Y:S01]  /*88e0*/  ISETP.LT.AND P2, PT, R3, UR5, !P0 ;  /* 0x0000000503007c0c */ /* 0x000fe2000c741270 */
[C---:B------:R-:W-:Y:S01]  /*88f0*/  VIADD R3, R16.reuse, UR4 ;  /* 0x0000000410037c36 */ /* 0x040fe20008000000 */
[CC--:B------:R-:W-:Y:S01]  /*8900*/  IADD3 R6, P3, R16.reuse, R59.reuse, RZ ;  /* 0x0000003b10067210 */ /* 0x0c0fe20007f7e0ff */
[----:B------:R-:W-:Y:S01]  /*8910*/  ULDC UR4, c[0x0][0x248] ;  /* 0x0000920000047ab9 */ /* 0x000fe20000000800 */
[----:B------:R-:W-:Y:S01]  /*8920*/  ULDC UR5, c[0x0][0x22c] ;  /* 0x00008b0000057ab9 */ /* 0x000fe20000000800 */
[C---:B-1----:R-:W-:Y:S01]  /*8930*/  VIADD R10, R3.reuse, UR4 ;  /* 0x00000004030a7c36 */ /* 0x042fe20008000000 */
[----:B------:R-:W-:Y:S01]  /*8940*/  LEA.HI.X.SX32 R7, R16, R60, 0x1, P3 ;  /* 0x0000003c10077211 */ /* 0x000fe200018f0eff */
[----:B------:R-:W-:Y:S01]  /*8950*/  ULDC UR4, c[0x0][0x248] ;  /* 0x0000920000047ab9 */ /* 0x000fe20000000800 */
[----:B0-----:R-:W-:-:S02]  /*8960*/  IADD3 R8, P3, R3, R59, RZ ;  /* 0x0000003b03087210 */ /* 0x001fc40007f7e0ff */
[----:B----4-:R-:W-:Y:S01]  /*8970*/  PRMT R13, R48, 0x7770, RZ ;  /* 0x00007770300d7816 */ /* 0x010fe200000000ff */
[----:B------:R-:W-:Y:S01]  /*8980*/  @P6 STG.E.U8 desc[UR14][R6.64], R27 ;  /* 0x0000001b06006986 */ /* 0x000fe2000c10110e */
[-C--:B------:R-:W-:Y:S02]  /*8990*/  LEA.HI.X.SX32 R9, R3, R60.reuse, 0x1, P3 ;  /* 0x0000003c03097211 */ /* 0x080fe400018f0eff */
[----:B------:R-:W-:Y:S01]  /*89a0*/  ISETP.LT.AND P3, PT, R4, UR5, !P0 ;  /* 0x0000000504007c0c */ /* 0x000fe2000c761270 */
[----:B------:R-:W-:Y:S01]  /*89b0*/  ULDC UR5, c[0x0][0x22c] ;  /* 0x00008b0000057ab9 */ /* 0x000fe20000000800 */
[-C--:B------:R-:W-:Y:S01]  /*89c0*/  IADD3 R4, P6, R10, R59.reuse, RZ ;  /* 0x0000003b0a047210 */ /* 0x080fe20007fde0ff */
[----:B------:R0:W-:Y:S01]  /*89d0*/  @P5 STG.E.U8 desc[UR14][R8.64], R13 ;  /* 0x0000000d08005986 */ /* 0x0001e2000c10110e */
[----:B------:R-:W-:Y:S02]  /*89e0*/  PRMT R11, R48, 0x7771, RZ ;  /* 0x00007771300b7816 */ /* 0x000fe400000000ff */
[C---:B--2---:R-:W-:Y:S01]  /*89f0*/  LEA.HI.X.SX32 R5, R10.reuse, R60, 0x1, P6 ;  /* 0x0000003c0a057211 */ /* 0x044fe200030f0eff */
[----:B------:R-:W-:Y:S01]  /*8a00*/  VIADD R10, R10, UR4 ;  /* 0x000000040a0a7c36 */ /* 0x000fe20008000000 */
[----:B------:R-:W-:Y:S01]  /*8a10*/  ISETP.LT.AND P6, PT, R2, UR5, !P0 ;  /* 0x0000000502007c0c */ /* 0x000fe2000c7c1270 */
[----:B------:R-:W-:Y:S01]  /*8a20*/  ULDC UR4, c[0x0][0x248] ;  /* 0x0000920000047ab9 */ /* 0x000fe20000000800 */
[----:B------:R-:W-:Y:S01]  /*8a30*/  ULDC UR5, c[0x0][0x22c] ;  /* 0x00008b0000057ab9 */ /* 0x000fe20000000800 */
[----:B------:R1:W-:Y:S01]  /*8a40*/  @P4 STG.E.U8 desc[UR14][R4.64], R11 ;  /* 0x0000000b04004986 */ /* 0x0003e2000c10110e */
[----:B------:R-:W-:-:S02]  /*8a50*/  IADD3 R2, P4, R10, R59, RZ ;  /* 0x0000003b0a027210 */ /* 0x000fc40007f9e0ff */
[----:B------:R-:W-:Y:S01]  /*8a60*/  ISETP.LT.AND P5, PT, R0, UR5, !P0 ;  /* 0x0000000500007c0c */ /* 0x000fe2000c7a1270 */
[C---:B0-----:R-:W-:Y:S01]  /*8a70*/  VIADD R8, R10.reuse, UR4 ;  /* 0x000000040a087c36 */ /* 0x041fe20008000000 */
[-C--:B------:R-:W-:Y:S01]  /*8a80*/  LEA.HI.X.SX32 R3, R10, R60.reuse, 0x1, P4 ;  /* 0x0000003c0a037211 */ /* 0x080fe200020f0eff */
[----:B------:R-:W-:Y:S01]  /*8a90*/  ULDC UR4, c[0x0][0x22c] ;  /* 0x00008b0000047ab9 */ /* 0x000fe20000000800 */
[C---:B------:R-:W-:Y:S01]  /*8aa0*/  PRMT R9, R49.reuse, 0x7770, RZ ;  /* 0x0000777031097816 */ /* 0x040fe200000000ff */
[----:B------:R-:W-:Y:S01]  /*8ab0*/  ULDC UR5, c[0x0][0x22c] ;  /* 0x00008b0000057ab9 */ /* 0x000fe20000000800 */
[-C--:B------:R-:W-:Y:S02]  /*8ac0*/  IADD3 R6, P4, R8, R59.reuse, RZ ;  /* 0x0000003b08067210 */ /* 0x080fe40007f9e0ff */
[----:B------:R-:W-:Y:S01]  /*8ad0*/  PRMT R13, R50, 0x7770, RZ ;  /* 0x00007770320d7816 */ /* 0x000fe200000000ff */
[----:B------:R0:W-:Y:S01]  /*8ae0*/  @P2 STG.E.U8 desc[UR14][R2.64], R9 ;  /* 0x0000000902002986 */ /* 0x0001e2000c10110e */
[----:B------:R-:W-:Y:S01]  /*8af0*/  ISETP.LT.AND P2, PT, R190, UR4, !P0 ;  /* 0x00000004be007c0c */ /* 0x000fe2000c741270 */
[----:B------:R-:W-:Y:S01]  /*8b00*/  ULDC UR4, c[0x0][0x248] ;  /* 0x0000920000047ab9 */ /* 0x000fe20000000800 */
[C---:B------:R-:W-:Y:S01]  /*8b10*/  LEA.HI.X.SX32 R7, R8.reuse, R60, 0x1, P4 ;  /* 0x0000003c08077211 */ /* 0x040fe200020f0eff */
[----:B------:R-:W-:Y:S01]  /*8b20*/  VIADD R8, R8, UR4 ;  /* 0x0000000408087c36 */ /* 0x000fe20008000000 */
[----:B-1----:R-:W-:Y:S01]  /*8b30*/  PRMT R11, R49, 0x7771, RZ ;  /* 0x00007771310b7816 */ /* 0x002fe200000000ff */
[----:B------:R-:W-:Y:S01]  /*8b40*/  ULDC UR4, c[0x0][0x248] ;  /* 0x0000920000047ab9 */ /* 0x000fe20000000800 */
[----:B------:R-:W-:Y:S01]  /*8b50*/  ISETP.LT.AND P4, PT, R191, UR5, !P0 ;  /* 0x00000005bf007c0c */ /* 0x000fe2000c781270 */
[C---:B------:R-:W-:Y:S01]  /*8b60*/  VIADD R0, R8.reuse, UR4 ;  /* 0x0000000408007c36 */ /* 0x040fe20008000000 */
[----:B------:R-:W-:Y:S01]  /*8b70*/  ULDC UR4, c[0x0][0x248] ;  /* 0x0000920000047ab9 */ /* 0x000fe20000000800 */
[----:B------:R1:W-:Y:S01]  /*8b80*/  @P3 STG.E.U8 desc[UR14][R6.64], R11 ;  /* 0x0000000b06003986 */ /* 0x0003e2000c10110e */
[----:B------:R-:W-:Y:S01]  /*8b90*/  IADD3 R4, P3, R8, R59, RZ ;  /* 0x0000003b08047210 */ /* 0x000fe20007f7e0ff */
[----:B------:R-:W-:Y:S01]  /*8ba0*/  ULDC UR5, c[0x0][0x22c] ;  /* 0x00008b0000057ab9 */ /* 0x000fe20000000800 */
[----:B0-----:R-:W-:-:S02]  /*8bb0*/  PRMT R9, R50, 0x7771, RZ ;  /* 0x0000777132097816 */ /* 0x001fc400000000ff */
[-C--:B------:R-:W-:Y:S01]  /*8bc0*/  LEA.HI.X.SX32 R5, R8, R60.reuse, 0x1, P3 ;  /* 0x0000003c08057211 */ /* 0x080fe200018f0eff */
[C---:B------:R-:W-:Y:S01]  /*8bd0*/  VIADD R8, R0.reuse, UR4 ;  /* 0x0000000400087c36 */ /* 0x040fe20008000000 */
[CC--:B------:R-:W-:Y:S01]  /*8be0*/  IADD3 R2, P3, R0.reuse, R59.reuse, RZ ;  /* 0x0000003b00027210 */ /* 0x0c0fe20007f7e0ff */
[----:B------:R-:W-:Y:S01]  /*8bf0*/  ULDC UR4, c[0x0][0x248] ;  /* 0x0000920000047ab9 */ /* 0x000fe20000000800 */
[----:B-----5:R-:W-:Y:S01]  /*8c00*/  PRMT R15, R53, 0x7772, RZ ;  /* 0x00007772350f7816 */ /* 0x020fe200000000ff */
[----:B------:R0:W-:Y:S01]  /*8c10*/  @P6 STG.E.U8 desc[UR14][R4.64], R13 ;  /* 0x0000000d04006986 */ /* 0x0001e2000c10110e */
[-C--:B------:R-:W-:Y:S02]  /*8c20*/  LEA.HI.X.SX32 R3, R0, R60.reuse, 0x1, P3 ;  /* 0x0000003c00037211 */ /* 0x080fe400018f0eff */
[CC--:B-1----:R-:W-:Y:S02]  /*8c30*/  IADD3 R6, P6, R8.reuse, R59.reuse, RZ ;  /* 0x0000003b08067210 */ /* 0x0c2fe40007fde0ff */
[----:B------:R-:W-:Y:S01]  /*8c40*/  PRMT R11, R51, 0x7770, RZ ;  /* 0x00007770330b7816 */ /* 0x000fe200000000ff */
[----:B------:R1:W-:Y:S01]  /*8c50*/  @P5 STG.E.U8 desc[UR14][R2.64], R9 ;  /* 0x0000000902005986 */ /* 0x0003e2000c10110e */
[C---:B------:R-:W-:Y:S01]  /*8c60*/  LEA.HI.X.SX32 R7, R8.reuse, R60, 0x1, P6 ;  /* 0x0000003c08077211 */ /* 0x040fe200030f0eff */
[----:B------:R-:W-:Y:S01]  /*8c70*/  VIADD R8, R8, UR4 ;  /* 0x0000000408087c36 */ /* 0x000fe20008000000 */
[----:B------:R-:W-:Y:S01]  /*8c80*/  ULDC UR4, c[0x0][0x248] ;  /* 0x0000920000047ab9 */ /* 0x000fe20000000800 */
[----:B------:R-:W-:Y:S01]  /*8c90*/  ISETP.LT.AND P3, PT, R192, UR5, !P0 ;  /* 0x00000005c0007c0c */ /* 0x000fe2000c761270 */
[----:B------:R-:W-:Y:S01]  /*8ca0*/  ULDC UR5, c[0x0][0x22c] ;  /* 0x00008b0000057ab9 */ /* 0x000fe20000000800 */
[----:B------:R2:W-:Y:S01]  /*8cb0*/  @P2 STG.E.U8 desc[UR14][R6.64], R11 ;  /* 0x0000000b06002986 */ /* 0x0005e2000c10110e */
[C---:B0-----:R-:W-:Y:S01]  /*8cc0*/  IADD3 R4, P2, R8.reuse, R59, RZ ;  /* 0x0000003b08047210 */ /* 0x041fe20007f5e0ff */
[----:B------:R-:W-:Y:S01]  /*8cd0*/  VIADD R0, R8, UR4 ;  /* 0x0000000408007c36 */ /* 0x000fe20008000000 */
[----:B------:R-:W-:Y:S01]  /*8ce0*/  ULDC UR4, c[0x0][0x22c] ;  /* 0x00008b0000047ab9 */ /* 0x000fe20000000800 */
[----:B------:R-:W-:-:S02]  /*8cf0*/  PRMT R13, R48, 0x7772, RZ ;  /* 0x00007772300d7816 */ /* 0x000fc400000000ff */
[-C--:B------:R-:W-:Y:S02]  /*8d00*/  LEA.HI.X.SX32 R5, R8, R60.reuse, 0x1, P2 ;  /* 0x0000003c08057211 */ /* 0x080fe400010f0eff */
[----:B-1----:R-:W-:Y:S02]  /*8d10*/  PRMT R9, R51, 0x7771, RZ ;  /* 0x0000777133097816 */ /* 0x002fe400000000ff */
[CC--:B------:R-:W-:Y:S02]  /*8d20*/  IADD3 R2, P2, R0.reuse, R59.reuse, RZ ;  /* 0x0000003b00027210 */ /* 0x0c0fe40007f5e0ff */
[----:B------:R-:W-:Y:S01]  /*8d30*/  ISETP.LT.AND P6, PT, R193, UR5, !P0 ;  /* 0x00000005c1007c0c */ /* 0x000fe2000c7c1270 */
[----:B------:R0:W-:Y:S01]  /*8d40*/  @P4 STG.E.U8 desc[UR14][R4.64], R9 ;  /* 0x0000000904004986 */ /* 0x0001e2000c10110e */
[----:B------:R-:W-:Y:S01]  /*8d50*/  ISETP.LT.AND P4, PT, R195, UR4, !P0 ;  /* 0x00000004c3007c0c */ /* 0x000fe2000c781270 */
[----:B------:R-:W-:Y:S01]  /*8d60*/  ULDC UR4, c[0x0][0x248] ;  /* 0x0000920000047ab9 */ /* 0x000fe20000000800 */
[C---:B------:R-:W-:Y:S01]  /*8d70*/  LEA.HI.X.SX32 R3, R0.reuse, R60, 0x1, P2 ;  /* 0x0000003c00037211 */ /* 0x040fe200010f0eff */
[----:B------:R-:W-:Y:S01]  /*8d80*/  VIADD R0, R0, UR4 ;  /* 0x0000000400007c36 */ /* 0x000fe20008000000 */
[----:B------:R-:W-:Y:S01]  /*8d90*/  ULDC UR4, c[0x0][0x248] ;  /* 0x0000920000047ab9 */ /* 0x000fe20000000800 */
[----:B------:R-:W-:Y:S01]  /*8da0*/  ULDC UR5, c[0x0][0x22c] ;  /* 0x00008b0000057ab9 */ /* 0x000fe20000000800 */
[----:B--2---:R-:W-:Y:S01]  /*8db0*/  PRMT R11, R48, 0x7773, RZ ;  /* 0x00007773300b7816 */ /* 0x004fe200000000ff */
[----:B------:R1:W-:Y:S01]  /*8dc0*/  @P3 STG.E.U8 desc[UR14][R2.64], R13 ;  /* 0x0000000d02003986 */ /* 0x0003e2000c10110e */
[----:B------:R-:W-:-:S02]  /*8dd0*/  IADD3 R6, P3, R0, R59, RZ ;  /* 0x0000003b00067210 */ /* 0x000fc40007f7e0ff */
[----:B------:R-:W-:Y:S01]  /*8de0*/  ISETP.LT.AND P5, PT, R194, UR5, !P0 ;  /* 0x00000005c2007c0c */ /* 0x000fe2000c7a1270 */
[C---:B0-----:R-:W-:Y:S01]  /*8df0*/  VIADD R5, R0.reuse, UR4 ;  /* 0x0000000400057c36 */ /* 0x041fe20008000000 */
[----:B------:R-:W-:Y:S01]  /*8e00*/  ULDC UR4, c[0x0][0x248] ;  /* 0x0000920000047ab9 */ /* 0x000fe20000000800 */
[----:B------:R-:W-:Y:S01]  /*8e10*/  LEA.HI.X.SX32 R7, R0, R60, 0x1, P3 ;  /* 0x0000003c00077211 */ /* 0x000fe200018f0eff */
[----:B------:R-:W-:Y:S01]  /*8e20*/  ULDC UR5, c[0x0][0x22c] ;  /* 0x00008b0000057ab9 */ /* 0x000fe20000000800 */
[C---:B------:R-:W-:Y:S01]  /*8e30*/  VIADD R0, R5.reuse, UR4 ;  /* 0x0000000405007c36 */ /* 0x040fe20008000000 */
[-C--:B------:R-:W-:Y:S01]  /*8e40*/  IADD3 R4, P3, R5, R59.reuse, RZ ;  /* 0x0000003b05047210 */ /* 0x080fe20007f7e0ff */
[----:B------:R-:W-:Y:S01]  /*8e50*/  ULDC UR4, c[0x0][0x248] ;  /* 0x0000920000047ab9 */ /* 0x000fe20000000800 */
[----:B------:R0:W-:Y:S01]  /*8e60*/  @P6 STG.E.U8 desc[UR14][R6.64], R11 ;  /* 0x0000000b06006986 */ /* 0x0001e2000c10110e */
[----:B------:R-:W-:Y:S02]  /*8e70*/  PRMT R9, R49, 0x7772, RZ ;  /* 0x0000777231097816 */ /* 0x000fe400000000ff */
[----:B-1----:R-:W-:-:S02]  /*8e80*/  IADD3 R2, P6, R0, R59, RZ ;  /* 0x0000003b00027210 */ /* 0x002fc40007fde0ff */
[-C--:B------:R-:W-:Y:S02]  /*8e90*/  LEA.HI.X.SX32 R5, R5, R60.reuse, 0x1, P3 ;  /* 0x0000003c05057211 */ /* 0x080fe400018f0eff */
[CC--:B------:R-:W-:Y:S01]  /*8ea0*/  LEA.HI.X.SX32 R3, R0.reuse, R60.reuse, 0x1, P6 ;  /* 0x0000003c00037211 */ /* 0x0c0fe200030f0eff */
[----:B------:R-:W-:Y:S01]  /*8eb0*/  VIADD R0, R0, UR4 ;  /* 0x0000000400007c36 */ /* 0x000fe20008000000 */
[----:B------:R-:W-:Y:S01]  /*8ec0*/  PRMT R49, R49, 0x7773, RZ ;  /* 0x0000777331317816 */ /* 0x000fe200000000ff */
[----:B------:R1:W-:Y:S01]  /*8ed0*/  @P5 STG.E.U8 desc[UR14][R4.64], R9 ;  /* 0x0000000904005986 */ /* 0x0003e2000c10110e */
[----:B------:R-:W-:Y:S01]  /*8ee0*/  ISETP.LT.AND P2, PT, R196, UR5, !P0 ;  /* 0x00000005c4007c0c */ /* 0x000fe2000c741270 */
[----:B------:R-:W-:Y:S01]  /*8ef0*/  ULDC UR4, c[0x0][0x248] ;  /* 0x0000920000047ab9 */ /* 0x000fe20000000800 */
[----:B------:R-:W-:Y:S01]  /*8f00*/  ULDC UR5, c[0x0][0x22c] ;  /* 0x00008b0000057ab9 */ /* 0x000fe20000000800 */
[----:B------:R2:W-:Y:S01]  /*8f10*/  @P4 STG.E.U8 desc[UR14][R2.64], R49 ;  /* 0x0000003102004986 */ /* 0x0005e2000c10110e */
[C---:B0-----:R-:W-:Y:S01]  /*8f20*/  IADD3 R6, P4, R0.reuse, R59, RZ ;  /* 0x0000003b00067210 */ /* 0x041fe20007f9e0ff */
[C---:B------:R-:W-:Y:S01]  /*8f30*/  VIADD R8, R0.reuse, UR4 ;  /* 0x0000000400087c36 */ /* 0x040fe20008000000 */
[----:B------:R-:W-:Y:S01]  /*8f40*/  ISETP.LT.AND P3, PT, R197, UR5, !P0 ;  /* 0x00000005c5007c0c */ /* 0x000fe2000c761270 */
[----:B------:R-:W-:Y:S01]  /*8f50*/  ULDC UR4, c[0x0][0x22c] ;  /* 0x00008b0000047ab9 */ /* 0x000fe20000000800 */
[----:B------:R-:W-:Y:S01]  /*8f60*/  LEA.HI.X.SX32 R7, R0, R60, 0x1, P4 ;  /* 0x0000003c00077211 */ /* 0x000fe200020f0eff */
[----:B------:R-:W-:Y:S01]  /*8f70*/  ULDC UR5, c[0x0][0x22c] ;  /* 0x00008b0000057ab9 */ /* 0x000fe20000000800 */
[----:B------:R-:W-:-:S02]  /*8f80*/  PRMT R11, R50, 0x7773, RZ ;  /* 0x00007773320b7816 */ /* 0x000fc400000000ff */
[----:B-1----:R-:W-:Y:S02]  /*8f90*/  PRMT R9, R50, 0x7772, RZ ;  /* 0x0000777232097816 */ /* 0x002fe400000000ff */
[-C--:B------:R-:W-:Y:S02]  /*8fa0*/  IADD3 R4, P6, R8, R59.reuse, RZ ;  /* 0x0000003b08047210 */ /* 0x080fe40007fde0ff */
[----:B------:R-:W-:Y:S01]  /*8fb0*/  ISETP.LT.AND P5, PT, R198, UR5, !P0 ;  /* 0x00000005c6007c0c */ /* 0x000fe2000c7a1270 */
[----:B------:R0:W-:Y:S01]  /*8fc0*/  @P2 STG.E.U8 desc[UR14][R6.64], R9 ;  /* 0x0000000906002986 */ /* 0x0001e2000c10110e */
[----:B------:R-:W-:Y:S01]  /*8fd0*/  ISETP.LT.AND P2, PT, R201, UR4, !P0 ;  /* 0x00000004c9007c0c */ /* 0x000fe2000c741270 */
[----:B------:R-:W-:Y:S01]  /*8fe0*/  ULDC UR4, c[0x0][0x248] ;  /* 0x0000920000047ab9 */ /* 0x000fe20000000800 */
[CC--:B------:R-:W-:Y:S01]  /*8ff0*/  LEA.HI.X.SX32 R5, R8.reuse, R60.reuse, 0x1, P6 ;  /* 0x0000003c08057211 */ /* 0x0c0fe200030f0eff */
[----:B------:R-:W-:Y:S01]  /*9000*/  VIADD R8, R8, UR4 ;  /* 0x0000000408087c36 */ /* 0x000fe20008000000 */
[----:B------:R-:W-:Y:S01]  /*9010*/  ULDC UR4, c[0x0][0x248] ;  /* 0x0000920000047ab9 */ /* 0x000fe20000000800 */
[----:B------:R-:W-:Y:S01]  /*9020*/  ULDC UR5, c[0x0][0x22c] ;  /* 0x00008b0000057ab9 */ /* 0x000fe20000000800 */
[----:B------:R-:W-:Y:S01]  /*9030*/  PRMT R13, R52, 0x7771, RZ ;  /* 0x00007771340d7816 */ /* 0x000fe200000000ff */
[----:B------:R1:W-:Y:S01]  /*9040*/  @P3 STG.E.U8 desc[UR14][R4.64], R11 ;  /* 0x0000000b04003986 */ /* 0x0003e2000c10110e */
[CC--:B--2---:R-:W-:Y:S01]  /*9050*/  IADD3 R2, P3, R8.reuse, R59.reuse, RZ ;  /* 0x0000003b08027210 */ /* 0x0c4fe20007f7e0ff */
[C---:B------:R-:W-:Y:S01]  /*9060*/  VIADD R0, R8.reuse, UR4 ;  /* 0x0000000408007c36 */ /* 0x040fe20008000000 */
[----:B------:R-:W-:Y:S01]  /*9070*/  ISETP.LT.AND P4, PT, R199, UR5, !P0 ;  /* 0x00000005c7007c0c */ /* 0x000fe2000c781270 */
[----:B------:R-:W-:Y:S01]  /*9080*/  ULDC UR4, c[0x0][0x248] ;  /* 0x0000920000047ab9 */ /* 0x000fe20000000800 */
[----:B------:R-:W-:Y:S01]  /*9090*/  LEA.HI.X.SX32 R3, R8, R60, 0x1, P3 ;  /* 0x0000003c08037211 */ /* 0x000fe200018f0eff */
[C---:B------:R-:W-:Y:S01]  /*90a0*/  VIADD R8, R0.reuse, UR4 ;  /* 0x0000000400087c36 */ /* 0x040fe20008000000 */
[----:B0-----:R-:W-:Y:S01]  /*90b0*/  IADD3 R6, P3, R0, R59, RZ ;  /* 0x0000003b00067210 */ /* 0x001fe20007f7e0ff */
[----:B------:R-:W-:Y:S01]  /*90c0*/  ULDC UR4, c[0x0][0x22c] ;  /* 0x00008b0000047ab9 */ /* 0x000fe20000000800 */
[C---:B------:R-:W-:Y:S01]  /*90d0*/  PRMT R9, R51.reuse, 0x7773, RZ ;  /* 0x0000777333097816 */ /* 0x040fe200000000ff */
[----:B------:R-:W-:Y:S01]  /*90e0*/  ULDC UR5, c[0x0][0x22c] ;  /* 0x00008b0000057ab9 */ /* 0x000fe20000000800 */
[----:B------:R-:W-:-:S02]  /*90f0*/  PRMT R51, R51, 0x7772, RZ ;  /* 0x0000777233337816 */ /* 0x000fc400000000ff */
[-C--:B------:R-:W-:Y:S02]  /*9100*/  LEA.HI.X.SX32 R7, R0, R60.reuse, 0x1, P3 ;  /* 0x0000003c00077211 */ /* 0x080fe400018f0eff */
[-C--:B-1----:R-:W-:Y:S01]  /*9110*/  IADD3 R4, P3, R8, R59.reuse, RZ ;  /* 0x0000003b08047210 */ /* 0x082fe20007f7e0ff */
[----:B------:R0:W-:Y:S01]  /*9120*/  @P5 STG.E.U8 desc[UR14][R2.64], R51 ;  /* 0x0000003302005986 */ /* 0x0001e2000c10110e */
[----:B------:R-:W-:Y:S02]  /*9130*/  PRMT R11, R52, 0x7770, RZ ;  /* 0x00007770340b7816 */ /* 0x000fe400000000ff */
[-C--:B------:R-:W-:Y:S01]  /*9140*/  LEA.HI.X.SX32 R5, R8, R60.reuse, 0x1, P3 ;  /* 0x0000003c08057211 */ /* 0x080fe200018f0eff */
[----:B------:R1:W-:Y:S01]  /*9150*/  @P4 STG.E.U8 desc[UR14][R6.64], R9 ;  /* 0x0000000906004986 */ /* 0x0003e2000c10110e */
[----:B------:R-:W-:Y:S01]  /*9160*/  ISETP.LT.AND P4, PT, R204, UR4, !P0 ;  /* 0x00000004cc007c0c */ /* 0x000fe2000c781270 */
[----:B------:R-:W-:Y:S01]  /*9170*/  ULDC UR4, c[0x0][0x248] ;  /* 0x0000920000047ab9 */ /* 0x000fe20000000800 */
[----:B------:R-:W-:Y:S01]  /*9180*/  ISETP.LT.AND P6, PT, R202, UR5, !P0 ;  /* 0x00000005ca007c0c */ /* 0x000fe2000c7c1270 */
[----:B------:R-:W-:Y:S01]  /*9190*/  VIADD R8, R8, UR4 ;  /* 0x0000000408087c36 */ /* 0x000fe20008000000 */
[----:B------:R2:W-:Y:S01]  /*91a0*/  @P2 STG.E.U8 desc[UR14][R4.64], R11 ;  /* 0x0000000b04002986 */ /* 0x0005e2000c10110e */
[----:B------:R-:W-:Y:S01]  /*91b0*/  ULDC UR4, c[0x0][0x248] ;  /* 0x0000920000047ab9 */ /* 0x000fe20000000800 */
[----:B------:R-:W-:Y:S01]  /*91c0*/  ULDC UR5, c[0x0][0x22c] ;  /* 0x00008b0000057ab9 */ /* 0x000fe20000000800 */
[C---:B------:R-:W-:Y:S01]  /*91d0*/  VIADD R0, R8.reuse, UR4 ;  /* 0x0000000408007c36 */ /* 0x040fe20008000000 */
[CC--:B0-----:R-:W-:Y:S01]  /*91e0*/  IADD3 R2, P2, R8.reuse, R59.reuse, RZ ;  /* 0x0000003b08027210 */ /* 0x0c1fe20007f5e0ff */
[----:B------:R-:W-:Y:S01]  /*91f0*/  ULDC UR4, c[0x0][0x248] ;  /* 0x0000920000047ab9 */ /* 0x000fe20000000800 */
[----:B------:R-:W-:Y:S01]  /*9200*/  ISETP.LT.AND P5, PT, R203, UR5, !P0 ;  /* 0x00000005cb007c0c */ /* 0x000fe2000c7a1270 */
[----:B------:R-:W-:Y:S01]  /*9210*/  ULDC UR5, c[0x0][0x22c] ;  /* 0x00008b0000057ab9 */ /* 0x000fe20000000800 */
[----:B------:R-:W-:Y:S01]  /*9220*/  LEA.HI.X.SX32 R3, R8, R60, 0x1, P2 ;  /* 0x0000003c08037211 */ /* 0x000fe200010f0eff */
[C---:B------:R-:W-:Y:S01]  /*9230*/  VIADD R8, R0.reuse, UR4 ;  /* 0x0000000400087c36 */ /* 0x040fe20008000000 */
[-C--:B-1----:R-:W-:Y:S01]  /*9240*/  IADD3 R6, P2, R0, R59.reuse, RZ ;  /* 0x0000003b00067210 */ /* 0x082fe20007f5e0ff */
[----:B------:R-:W-:Y:S01]  /*9250*/  ULDC UR4, c[0x0][0x248] ;  /* 0x0000920000047ab9 */ /* 0x000fe20000000800 */
[----:B------:R-:W-:Y:S01]  /*9260*/  PRMT R9, R53, 0x7770, RZ ;  /* 0x0000777035097816 */ /* 0x000fe200000000ff */
[----:B------:R0:W-:Y:S01]  /*9270*/  @P6 STG.E.U8 desc[UR14][R2.64], R13 ;  /* 0x0000000d02006986 */ /* 0x0001e2000c10110e */
[----:B--2---:R-:W-:-:S02]  /*9280*/  IADD3 R4, P6, R8, R59, RZ ;  /* 0x0000003b08047210 */ /* 0x004fc40007fde0ff */
        /* <DEDUP_REMOVED lines=10> */
[----:B------:R-:W-:Y:S01]  /*9330*/  VIADD R0, R8, UR4 ;  /* 0x0000000408007c36 */ /* 0x000fe20008000000 */
[----:B------:R-:W-:Y:S01]  /*9340*/  ISETP.LT.AND P2, PT, R206, UR5, !P0 ;  /* 0x00000005ce007c0c */ /* 0x000fe2000c741270 */
[----:B------:R-:W-:Y:S01]  /*9350*/  ULDC UR4, c[0x0][0x22c] ;  /* 0x00008b0000047ab9 */ /* 0x000fe20000000800 */
[----:B------:R-:W-:Y:S01]  /*9360*/  LEA.HI.X.SX32 R3, R8, R60, 0x1, P4 ;  /* 0x0000003c08037211 */ /* 0x000fe200020f0eff */
[----:B------:R-:W-:Y:S01]  /*9370*/  ULDC UR5, c[0x0][0x22c] ;  /* 0x00008b0000057ab9 */ /* 0x000fe20000000800 */
[----:B------:R-:W-:-:S02]  /*9380*/  PRMT R13, R55, 0x7770, RZ ;  /* 0x00007770370d7816 */ /* 0x000fc400000000ff */
[----:B-1----:R-:W-:Y:S02]  /*9390*/  PRMT R9, R54, 0x7770, RZ ;  /* 0x0000777036097816 */ /* 0x002fe400000000ff */
[-C--:B------:R-:W-:Y:S02]  /*93a0*/  IADD3 R6, P4, R0, R59.reuse, RZ ;  /* 0x0000003b00067210 */ /* 0x080fe40007f9e0ff */
[----:B--2---:R-:W-:Y:S01]  /*93b0*/  PRMT R11, R54, 0x7771, RZ ;  /* 0x00007771360b7816 */ /* 0x004fe200000000ff */
[----:B------:R0:W-:Y:S01]  /*93c0*/  @P3 STG.E.U8 desc[UR14][R2.64], R9 ;  /* 0x0000000902003986 */ /* 0x0001e2000c10110e */
[----:B------:R-:W-:Y:S01]  /*93d0*/  ISETP.LT.AND P3, PT, R224, UR4, !P0 ;  /* 0x00000004e0007c0c */ /* 0x000fe2000c761270 */
[----:B------:R-:W-:Y:S01]  /*93e0*/  ULDC UR4, c[0x0][0x248] ;  /* 0x0000920000047ab9 */ /* 0x000fe20000000800 */
[C---:B------:R-:W-:Y:S01]  /*93f0*/  LEA.HI.X.SX32 R7, R0.reuse, R60, 0x1, P4 ;  /* 0x0000003c00077211 */ /* 0x040fe200020f0eff */
        /* <DEDUP_REMOVED lines=34> */
[CC--:B------:R-:W-:Y:S02]  /*9620*/  IADD3 R2, P5, R8.reuse, R59.reuse, RZ ;  /* 0x0000003b08027210 */ /* 0x0c0fe40007fbe0ff */
[----:B------:R-:W-:Y:S01]  /*9630*/  ISETP.LT.AND P6, PT, R227, UR5, !P0 ;  /* 0x00000005e3007c0c */ /* 0x000fe2000c7c1270 */
[----:B------:R0:W-:Y:S01]  /*9640*/  @P4 STG.E.U8 desc[UR14][R4.64], R9 ;  /* 0x0000000904004986 */ /* 0x0001e2000c10110e */
[----:B------:R-:W-:Y:S01]  /*9650*/  ISETP.LT.AND P4, PT, R229, UR4, !P0 ;  /* 0x00000004e5007c0c */ /* 0x000fe2000c781270 */
[----:B------:R-:W-:Y:S01]  /*9660*/  ULDC UR4, c[0x0][0x248] ;  /* 0x0000920000047ab9 */ /* 0x000fe20000000800 */
[CC--:B------:R-:W-:Y:S01]  /*9670*/  LEA.HI.X.SX32 R3, R8.reuse, R60.reuse, 0x1, P5 ;  /* 0x0000003c08037211 */ /* 0x0c0fe200028f0eff */
[----:B------:R-:W-:Y:S01]  /*9680*/  VIADD R0, R8, UR4 ;  /* 0x0000000408007c36 */ /* 0x000fe20008000000 */
[----:B------:R-:W-:Y:S01]  /*9690*/  ULDC UR5, c[0x0][0x22c] ;  /* 0x00008b0000057ab9 */ /* 0x000fe20000000800 */
[----:B------:R-:W1:Y:S01]  /*96a0*/  LDS.128 R4, [R247] ;  /* 0x00000000f7047984 */ /* 0x000e620000000c00 */
[----:B------:R-:W-:Y:S01]  /*96b0*/  ISETP.LT.AND P3, PT, R228, UR5, !P0 ;  /* 0x00000005e4007c0c */ /* 0x000fe2000c761270 */
[----:B------:R-:W-:Y:S01]  /*96c0*/  ULDC UR4, c[0x0][0x248] ;  /* 0x0000920000047ab9 */ /* 0x000fe20000000800 */
[----:B------:R-:W-:Y:S01]  /*96d0*/  ULDC UR5, c[0x0][0x22c] ;  /* 0x00008b0000057ab9 */ /* 0x000fe20000000800 */
[----:B------:R3:W-:Y:S01]  /*96e0*/  @P2 STG.E.U8 desc[UR14][R2.64], R15 ;  /* 0x0000000f02002986 */ /* 0x0007e2000c10110e */
[CC--:B------:R-:W-:Y:S01]  /*96f0*/  IADD3 R8, P2, R0.reuse, R59.reuse, RZ ;  /* 0x0000003b00087210 */ /* 0x0c0fe20007f5e0ff */
[----:B--2---:R-:W-:Y:S01]  /*9700*/  VIADD R11, R0, UR4 ;  /* 0x00000004000b7c36 */ /* 0x004fe20008000000 */
[----:B------:R-:W-:Y:S01]  /*9710*/  ISETP.LT.AND P5, PT, R230, UR5, !P0 ;  /* 0x00000005e6007c0c */ /* 0x000fe2000c7a1270 */
[----:B------:R-:W-:Y:S01]  /*9720*/  ULDC UR5, c[0x0][0x248] ;  /* 0x0000920000057ab9 */ /* 0x000fe20000000800 */
[-C--:B0-----:R-:W-:Y:S01]  /*9730*/  LEA.HI.X.SX32 R9, R0, R60.reuse, 0x1, P2 ;  /* 0x0000003c00097211 */ /* 0x081fe200010f0eff */
[C---:B------:R-:W-:Y:S01]  /*9740*/  VIADD R0, R11.reuse, UR5 ;  /* 0x000000050b007c36 */ /* 0x040fe20008000000 */
[CC--:B------:R-:W-:Y:S01]  /*9750*/  IADD3 R10, P2, R11.reuse, R59.reuse, RZ ;  /* 0x0000003b0b0a7210 */ /* 0x0c0fe20007f5e0ff */
[----:B------:R-:W-:Y:S01]  /*9760*/  ULDC UR4, c[0x0][0x22c] ;  /* 0x00008b0000047ab9 */ /* 0x000fe20000000800 */
[----:B------:R-:W-:Y:S01]  /*9770*/  PRMT R13, R54, 0x7772, RZ ;  /* 0x00007772360d7816 */ /* 0x000fe200000000ff */
[----:B------:R0:W-:Y:S01]  /*9780*/  @P6 STG.E.U8 desc[UR14][R8.64], R53 ;  /* 0x0000003508006986 */ /* 0x0001e2000c10110e */
[----:B------:R-:W-:Y:S01]  /*9790*/  LEA.HI.X.SX32 R11, R11, R60, 0x1, P2 ;  /* 0x0000003c0b0b7211 */ /* 0x000fe200010f0eff */
[----:B------:R-:W-:Y:S01]  /*97a0*/  ULDC UR5, c[0x0][0x22c] ;  /* 0x00008b0000057ab9 */ /* 0x000fe20000000800 */
[----:B---3--:R-:W-:-:S02]  /*97b0*/  IADD3 R2, P6, R0, R59, RZ ;  /* 0x0000003b00027210 */ /* 0x008fc40007fde0ff */
[----:B------:R-:W-:Y:S01]  /*97c0*/  ISETP.LT.AND P2, PT, R231, UR4, !P0 ;  /* 0x00000004e7007c0c */ /* 0x000fe2000c741270 */
[----:B------:R-:W-:Y:S01]  /*97d0*/  ULDC UR4, c[0x0][0x248] ;  /* 0x0000920000047ab9 */ /* 0x000fe20000000800 */
[C---:B------:R-:W-:Y:S01]  /*97e0*/  LEA.HI.X.SX32 R3, R0.reuse, R60, 0x1, P6 ;  /* 0x0000003c00037211 */ /* 0x040fe200030f0eff */
[----:B------:R-:W-:Y:S01]  /*97f0*/  VIADD R0, R0, UR4 ;  /* 0x0000000400007c36 */ /* 0x000fe20008000000 */
[----:B------:R-:W-:Y:S01]  /*9800*/  PRMT R15, R54, 0x7773, RZ ;  /* 0x00007773360f7816 */ /* 0x000fe200000000ff */
[----:B------:R-:W-:Y:S01]  /*9810*/  ULDC UR4, c[0x0][0x248] ;  /* 0x0000920000047ab9 */ /* 0x000fe20000000800 */
[----:B------:R2:W-:Y:S01]  /*9820*/  @P3 STG.E.U8 desc[UR14][R10.64], R13 ;  /* 0x0000000d0a003986 */ /* 0x0005e2000c10110e */
[----:B------:R-:W-:Y:S01]  /*9830*/  VIADD R12, R0, UR4 ;  /* 0x00000004000c7c36 */ /* 0x000fe20008000000 */
[----:B------:R-:W-:Y:S01]  /*9840*/  ULDC UR4, c[0x0][0x248] ;  /* 0x0000920000047ab9 */ /* 0x000fe20000000800 */
[----:B------:R-:W-:Y:S01]  /*9850*/  ISETP.LT.AND P3, PT, R232, UR5, !P0 ;  /* 0x00000005e8007c0c */ /* 0x000fe2000c761270 */
[----:B------:R1:W-:Y:S01]  /*9860*/  @P4 STG.E.U8 desc[UR14][R2.64], R15 ;  /* 0x0000000f02004986 */ /* 0x0003e2000c10110e */
[----:B0-----:R-:W-:Y:S01]  /*9870*/  IADD3 R8, P4, R0, R59, RZ ;  /* 0x0000003b00087210 */ /* 0x001fe20007f9e0ff */
[----:B------:R-:W-:-:S03]  /*9880*/  ULDC UR5, c[0x0][0x22c] ;  /* 0x00008b0000057ab9 */ /* 0x000fc60000000800 */
[-C--:B------:R-:W-:Y:S02]  /*9890*/  LEA.HI.X.SX32 R9, R0, R60.reuse, 0x1, P4 ;  /* 0x0000003c00097211 */ /* 0x080fe400020f0eff */
[----:B------:R-:W-:Y:S01]  /*98a0*/  ISETP.LT.AND P4, PT, R233, UR5, !P0 ;  /* 0x00000005e9007c0c */ /* 0x000fe2000c781270 */
[----:B------:R-:W-:Y:S01]  /*98b0*/  ULDC UR5, c[0x0][0x22c] ;  /* 0x00008b0000057ab9 */ /* 0x000fe20000000800 */
[CC--:B--2---:R-:W-:Y:S02]  /*98c0*/  IADD3 R10, P6, R12.reuse, R59.reuse, RZ ;  /* 0x0000003b0c0a7210 */ /* 0x0c4fe40007fde0ff */
[C---:B------:R-:W-:Y:S02]  /*98d0*/  PRMT R13, R55.reuse, 0x7772, RZ ;  /* 0x00007772370d7816 */ /* 0x040fe400000000ff */
[----:B------:R-:W-:Y:S02]  /*98e0*/  PRMT R55, R55, 0x7773, RZ ;  /* 0x0000777337377816 */ /* 0x000fe400000000ff */
[CC--:B------:R-:W-:Y:S01]  /*98f0*/  LEA.HI.X.SX32 R11, R12.reuse, R60.reuse, 0x1, P6 ;  /* 0x0000003c0c0b7211 */ /* 0x0c0fe200030f0eff */
[----:B------:R-:W-:Y:S01]  /*9900*/  VIADD R12, R12, UR4 ;  /* 0x000000040c0c7c36 */ /* 0x000fe20008000000 */
[----:B------:R0:W-:Y:S01]  /*9910*/  @P5 STG.E.U8 desc[UR14][R8.64], R13 ;  /* 0x0000000d08005986 */ /* 0x0001e2000c10110e */
[----:B------:R-:W-:Y:S01]  /*9920*/  ULDC UR4, c[0x0][0x248] ;  /* 0x0000920000047ab9 */ /* 0x000fe20000000800 */
[----:B-1----:R-:W-:Y:S01]  /*9930*/  PRMT R15, R4, 0x7771, RZ ;  /* 0x00007771040f7816 */ /* 0x002fe200000000ff */
[C---:B------:R-:W-:Y:S01]  /*9940*/  VIADD R0, R12.reuse, UR4 ;  /* 0x000000040c007c36 */ /* 0x040fe20008000000 */
[----:B------:R1:W-:Y:S01]  /*9950*/  @P2 STG.E.U8 desc[UR14][R10.64], R55 ;  /* 0x000000370a002986 */ /* 0x0003e2000c10110e */
[----:B------:R-:W-:Y:S01]  /*9960*/  IADD3 R2, P2, R12, R59, RZ ;  /* 0x0000003b0c027210 */ /* 0x000fe20007f5e0ff */
[----:B------:R-:W-:Y:S01]  /*9970*/  ULDC UR4, c[0x0][0x22c] ;  /* 0x00008b0000047ab9 */ /* 0x000fe20000000800 */
[----:B------:R-:W-:Y:S01]  /*9980*/  ISETP.LT.AND P6, PT, R234, UR5, !P0 ;  /* 0x00000005ea007c0c */ /* 0x000fe2000c7c1270 */
[----:B------:R-:W-:Y:S01]  /*9990*/  ULDC UR5, c[0x0][0x22c] ;  /* 0x00008b0000057ab9 */ /* 0x000fe20000000800 */
[----:B------:R-:W-:-:S02]  /*99a0*/  LEA.HI.X.SX32 R3, R12, R60, 0x1, P2 ;  /* 0x0000003c0c037211 */ /* 0x000fc400010f0eff */
[----:B------:R-:W-:Y:S02]  /*99b0*/  PRMT R17, R5, 0x7770, RZ ;  /* 0x0000777005117816 */ /* 0x000fe400000000ff */
[----:B0-----:R-:W-:Y:S02]  /*99c0*/  PRMT R13, R4, 0x7770, RZ ;  /* 0x00007770040d7816 */ /* 0x001fe400000000ff */
[-C--:B------:R-:W-:Y:S02]  /*99d0*/  IADD3 R8, P2, R0, R59.reuse, RZ ;  /* 0x0000003b00087210 */ /* 0x080fe40007f5e0ff */
        /* <DEDUP_REMOVED lines=8> */
[----:B------:R-:W-:Y:S01]  /*9a60*/  PRMT R25, R5, 0x7772, RZ ;  /* 0x0000777205197816 */ /* 0x000fe200000000ff */
[----:B------:R2:W-:Y:S01]  /*9a70*/  @P4 STG.E.U8 desc[UR14][R8.64], R15 ;  /* 0x0000000f08004986 */ /* 0x0005e2000c10110e */
[----:B-1----:R-:W-:-:S02]  /*9a80*/  IADD3 R10, P4, R0, R59, RZ ;  /* 0x0000003b000a7210 */ /* 0x002fc40007f9e0ff */
        /* <DEDUP_REMOVED lines=10> */
[----:B--2---:R-:W-:-:S02]  /*9b30*/  IADD3 R8, P6, R0, R59, RZ ;  /* 0x0000003b00087210 */ /* 0x004fc40007fde0ff */
[-C--:B------:R-:W-:Y:S02]  /*9b40*/  LEA.HI.X.SX32 R3, R3, R60.reuse, 0x1, P4 ;  /* 0x0000003c03037211 */ /* 0x080fe400020f0eff */
[C---:B------:R-:W-:Y:S01]  /*9b50*/  LEA.HI.X.SX32 R9, R0.reuse, R60, 0x1, P6 ;  /* 0x0000003c00097211 */ /* 0x040fe200030f0eff */
[----:B------:R-:W-:Y:S01]  /*9b60*/  VIADD R0, R0, UR4 ;  /* 0x0000000400007c36 */ /* 0x000fe20008000000 */
[----:B------:R-:W-:Y:S01]  /*9b70*/  PRMT R15, R6, 0x7770, RZ ;  /* 0x00007770060f7816 */ /* 0x000fe200000000ff */
[----:B------:R1:W-:Y:S01]  /*9b80*/  @P5 STG.E.U8 desc[UR14][R2.64], R13 ;  /* 0x0000000d02005986 */ /* 0x0003e2000c10110e */
[----:B------:R-:W-:Y:S01]  /*9b90*/  ULDC UR4, c[0x0][0x248] ;  /* 0x0000920000047ab9 */ /* 0x000fe20000000800 */
[----:B------:R-:W-:Y:S01]  /*9ba0*/  ISETP.LT.AND P4, PT, R238, UR5, !P0 ;  /* 0x00000005ee007c0c */ /* 0x000fe2000c781270 */
[C---:B------:R-:W-:Y:S01]  /*9bb0*/  VIADD R12, R0.reuse, UR4 ;  /* 0x00000004000c7c36 */ /* 0x040fe20008000000 */
[----:B------:R2:W-:Y:S01]  /*9bc0*/  @P3 STG.E.U8 desc[UR14][R8.64], R15 ;  /* 0x0000000f08003986 */ /* 0x0005e2000c10110e */
[----:B0-----:R-:W-:Y:S01]  /*9bd0*/  IADD3 R10, P3, R0, R59, RZ ;  /* 0x0000003b000a7210 */ /* 0x001fe20007f7e0ff */
[----:B------:R-:W-:Y:S01]  /*9be0*/  ULDC UR4, c[0x0][0x22c] ;  /* 0x00008b0000047ab9 */ /* 0x000fe20000000800 */
[----:B------:R-:W-:Y:S01]  /*9bf0*/  ULDC UR5, c[0x0][0x22c] ;  /* 0x00008b0000057ab9 */ /* 0x000fe20000000800 */
[----:B------:R-:W-:-:S02]  /*9c00*/  PRMT R17, R7, 0x7771, RZ ;  /* 0x0000777107117816 */ /* 0x000fc400000000ff */
[-C--:B------:R-:W-:Y:S02]  /*9c10*/  LEA.HI.X.SX32 R11, R0, R60.reuse, 0x1, P3 ;  /* 0x0000003c000b7211 */ /* 0x080fe400018f0eff */
[----:B-1----:R-:W-:Y:S02]  /*9c20*/  PRMT R13, R6, 0x7771, RZ ;  /* 0x00007771060d7816 */ /* 0x002fe400000000ff */
[CC--:B------:R-:W-:Y:S02]  /*9c30*/  IADD3 R2, P5, R12.reuse, R59.reuse, RZ ;  /* 0x0000003b0c027210 */ /* 0x0c0fe40007fbe0ff */
[----:B--2---:R-:W-:Y:S01]  /*9c40*/  PRMT R15, R7, 0x7770, RZ ;  /* 0x00007770070f7816 */ /* 0x004fe200000000ff */
[----:B------:R0:W-:Y:S01]  /*9c50*/  @P2 STG.E.U8 desc[UR14][R10.64], R13 ;  /* 0x0000000d0a002986 */ /* 0x0001e2000c10110e */
[----:B------:R-:W-:Y:S01]  /*9c60*/  ISETP.LT.AND P2, PT, R241, UR4, !P0 ;  /* 0x00000004f1007c0c */ /* 0x000fe2000c741270 */
[----:B------:R-:W-:Y:S01]  /*9c70*/  ULDC UR4, c[0x0][0x248] ;  /* 0x0000920000047ab9 */ /* 0x000fe20000000800 */
[CC--:B------:R-:W-:Y:S01]  /*9c80*/  LEA.HI.X.SX32 R3, R12.reuse, R60.reuse, 0x1, P5 ;  /* 0x0000003c0c037211 */ /* 0x0c0fe200028f0eff */
[----:B------:R-:W-:Y:S01]  /*9c90*/  VIADD R12, R12, UR4 ;  /* 0x000000040c0c7c36 */ /* 0x000fe20008000000 */
[----:B------:R-:W-:Y:S01]  /*9ca0*/  ISETP.LT.AND P6, PT, R239, UR5, !P0 ;  /* 0x00000005ef007c0c */ /* 0x000fe2000c7c1270 */
[----:B------:R-:W-:Y:S01]  /*9cb0*/  ULDC UR4, c[0x0][0x248] ;  /* 0x0000920000047ab9 */ /* 0x000fe20000000800 */
[----:B------:R-:W-:Y:S01]  /*9cc0*/  ULDC UR5, c[0x0][0x22c] ;  /* 0x00008b0000057ab9 */ /* 0x000fe20000000800 */
[----:B------:R1:W-:Y:S01]  /*9cd0*/  @P4 STG.E.U8 desc[UR14][R2.64], R15 ;  /* 0x0000000f02004986 */ /* 0x0003e2000c10110e */
[CC--:B------:R-:W-:Y:S01]  /*9ce0*/  IADD3 R8, P4, R12.reuse, R59.reuse, RZ ;  /* 0x0000003b0c087210 */ /* 0x0c0fe20007f9e0ff */
[----:B------:R-:W-:Y:S01]  /*9cf0*/  VIADD R0, R12, UR4 ;  /* 0x000000040c007c36 */ /* 0x000fe20008000000 */
[----:B------:R-:W-:Y:S01]  /*9d00*/  ULDC UR4, c[0x0][0x248] ;  /* 0x0000920000047ab9 */ /* 0x000fe20000000800 */
[----:B------:R-:W-:Y:S01]  /*9d10*/  ISETP.LT.AND P3, PT, R240, UR5, !P0 ;  /* 0x00000005f0007c0c */ /* 0x000fe2000c761270 */
[----:B------:R-:W-:Y:S01]  /*9d20*/  ULDC UR5, c[0x0][0x22c] ;  /* 0x00008b0000057ab9 */ /* 0x000fe20000000800 */
[----:B------:R-:W-:Y:S01]  /*9d30*/  LEA.HI.X.SX32 R9, R12, R60, 0x1, P4 ;  /* 0x0000003c0c097211 */ /* 0x000fe200020f0eff */
[C---:B------:R-:W-:Y:S01]  /*9d40*/  VIADD R12, R0.reuse, UR4 ;  /* 0x00000004000c7c36 */ /* 0x040fe20008000000 */
[----:B------:R-:W-:Y:S01]  /*9d50*/  ULDC UR4, c[0x0][0x248] ;  /* 0x0000920000047ab9 */ /* 0x000fe20000000800 */
[----:B0-----:R-:W-:-:S02]  /*9d60*/  IADD3 R10, P4, R0, R59, RZ ;  /* 0x0000003b000a7210 */ /* 0x001fc40007f9e0ff */
[----:B------:R0:W-:Y:S01]  /*9d70*/  @P6 STG.E.U8 desc[UR14][R8.64], R17 ;  /* 0x0000001108006986 */ /* 0x0001e2000c10110e */
[-C--:B-1----:R-:W-:Y:S02]  /*9d80*/  IADD3 R2, P6, R12, R59.reuse, RZ ;  /* 0x0000003b0c027210 */ /* 0x082fe40007fde0ff */
[----:B------:R-:W-:Y:S01]  /*9d90*/  ISETP.LT.AND P5, PT, R242, UR5, !P0 ;  /* 0x00000005f2007c0c */ /* 0x000fe2000c7a1270 */
[----:B------:R-:W-:Y:S01]  /*9da0*/  ULDC UR5, c[0x0][0x22c] ;  /* 0x00008b0000057ab9 */ /* 0x000fe20000000800 */
[CC--:B------:R-:W-:Y:S01]  /*9db0*/  LEA.HI.X.SX32 R3, R12.reuse, R60.reuse, 0x1, P6 ;  /* 0x0000003c0c037211 */ /* 0x0c0fe200030f0eff */
[----:B------:R-:W-:Y:S01]  /*9dc0*/  VIADD R12, R12, UR4 ;  /* 0x000000040c0c7c36 */ /* 0x000fe20008000000 */
[----:B------:R-:W-:Y:S01]  /*9dd0*/  ULDC UR4, c[0x0][0x248] ;  /* 0x0000920000047ab9 */ /* 0x000fe20000000800 */
[----:B------:R-:W-:Y:S02]  /*9de0*/  PRMT R13, R4, 0x7772, RZ ;  /* 0x00007772040d7816 */ /* 0x000fe400000000ff */
[----:B------:R-:W-:Y:S01]  /*9df0*/  LEA.HI.X.SX32 R11, R0, R60, 0x1, P4 ;  /* 0x0000003c000b7211 */ /* 0x000fe200020f0eff */
[----:B------:R-:W-:Y:S01]  /*9e00*/  VIADD R0, R12, UR4 ;  /* 0x000000040c007c36 */ /* 0x000fe20008000000 */
[----:B------:R-:W-:Y:S01]  /*9e10*/  PRMT R15, R4, 0x7773, RZ ;  /* 0x00007773040f7816 */ /* 0x000fe200000000ff */
[----:B------:R-:W-:Y:S01]  /*9e20*/  ULDC UR4, c[0x0][0x248] ;  /* 0x0000920000047ab9 */ /* 0x000fe20000000800 */
[----:B------:R-:W-:Y:S01]  /*9e30*/  ISETP.LT.AND P4, PT, R243, UR5, !P0 ;  /* 0x00000005f3007c0c */ /* 0x000fe2000c781270 */
[----:B------:R-:W-:Y:S01]  /*9e40*/  ULDC UR5, c[0x0][0x22c] ;  /* 0x00008b0000057ab9 */ /* 0x000fe20000000800 */
[----:B------:R1:W-:Y:S01]  /*9e50*/  @P3 STG.E.U8 desc[UR14][R10.64], R13 ;  /* 0x0000000d0a003986 */ /* 0x0003e2000c10110e */
[----:B------:R-:W-:Y:S01]  /*9e60*/  VIADD R4, R0, UR4 ;  /* 0x0000000400047c36 */ /* 0x000fe20008000000 */
[----:B------:R-:W-:Y:S01]  /*9e70*/  ISETP.LT.AND P3, PT, R244, UR5, !P0 ;  /* 0x00000005f4007c0c */ /* 0x000fe2000c761270 */
[----:B------:R-:W-:Y:S01]  /*9e80*/  ULDC UR5, c[0x0][0x248] ;  /* 0x0000920000057ab9 */ /* 0x000fe20000000800 */
[----:B------:R2:W-:Y:S01]  /*9e90*/  @P2 STG.E.U8 desc[UR14][R2.64], R15 ;  /* 0x0000000f02002986 */ /* 0x0005e2000c10110e */
[----:B0-----:R-:W-:Y:S01]  /*9ea0*/  IADD3 R8, P2, R12, R59, RZ ;  /* 0x0000003b0c087210 */ /* 0x001fe20007f5e0ff */
[----:B------:R-:W-:Y:S01]  /*9eb0*/  ULDC UR4, c[0x0][0x248] ;  /* 0x0000920000047ab9 */ /* 0x000fe20000000800 */
[----:B------:R-:W-:-:S02]  /*9ec0*/  PRMT R23, R5, 0x7773, RZ ;  /* 0x0000777305177816 */ /* 0x000fc400000000ff */
[-C--:B------:R-:W-:Y:S02]  /*9ed0*/  LEA.HI.X.SX32 R9, R12, R60.reuse, 0x1, P2 ;  /* 0x0000003c0c097211 */ /* 0x080fe400010f0eff */
[----:B------:R-:W-:Y:S01]  /*9ee0*/  PRMT R21, R6, 0x7772, RZ ;  /* 0x0000777206157816 */ /* 0x000fe200000000ff */
[----:B-1----:R-:W-:Y:S01]  /*9ef0*/  VIADD R13, R4, UR5 ;  /* 0x00000005040d7c36 */ /* 0x002fe20008000000 */
[-C--:B------:R-:W-:Y:S01]  /*9f00*/  IADD3 R10, P2, R0, R59.reuse, RZ ;  /* 0x0000003b000a7210 */ /* 0x080fe20007f5e0ff */
[----:B------:R-:W-:Y:S01]  /*9f10*/  ULDC UR5, c[0x0][0x248] ;  /* 0x0000920000057ab9 */ /* 0x000fe20000000800 */
[----:B------:R-:W-:Y:S01]  /*9f20*/  PRMT R19, R6, 0x7773, RZ ;  /* 0x0000777306137816 */ /* 0x000fe200000000ff */
[----:B--2---:R-:W-:Y:S01]  /*9f30*/  VIADD R15, R13, UR4 ;  /* 0x000000040d0f7c36 */ /* 0x004fe20008000000 */
[-C--:B------:R-:W-:Y:S01]  /*9f40*/  LEA.HI.X.SX32 R11, R0, R60.reuse, 0x1, P2 ;  /* 0x0000003c000b7211 */ /* 0x080fe200010f0eff */
[----:B------:R-:W-:Y:S01]  /*9f50*/  ULDC UR4, c[0x0][0x22c] ;  /* 0x00008b0000047ab9 */ /* 0x000fe20000000800 */
[CC--:B------:R-:W-:Y:S01]  /*9f60*/  IADD3 R2, P6, R4.reuse, R59.reuse, RZ ;  /* 0x0000003b04027210 */ /* 0x0c0fe20007fde0ff */
[C---:B------:R-:W-:Y:S01]  /*9f70*/  VIADD R0, R15.reuse, UR5 ;  /* 0x000000050f007c36 */ /* 0x040fe20008000000 */
[----:B------:R-:W-:Y:S01]  /*9f80*/  IADD3 R14, P2, R15, R59, RZ ;  /* 0x0000003b0f0e7210 */ /* 0x000fe20007f5e0ff */
[----:B------:R0:W-:Y:S01]  /*9f90*/  @P5 STG.E.U8 desc[UR14][R8.64], R25 ;  /* 0x0000001908005986 */ /* 0x0001e2000c10110e */
[----:B------:R-:W-:-:S02]  /*9fa0*/  LEA.HI.X.SX32 R3, R4, R60, 0x1, P6 ;  /* 0x0000003c04037211 */ /* 0x000fc400030f0eff */
[-C--:B------:R-:W-:Y:S01]  /*9fb0*/  LEA.HI.X.SX32 R15, R15, R60.reuse, 0x1, P2 ;  /* 0x0000003c0f0f7211 */ /* 0x080fe200010f0eff */
[----:B------:R0:W-:Y:S01]  /*9fc0*/  @P4 STG.E.U8 desc[UR14][R10.64], R23 ;  /* 0x000000170a004986 */ /* 0x0001e2000c10110e */
[----:B------:R-:W-:Y:S02]  /*9fd0*/  ISETP.LT.AND P2, PT, R245, UR6, !P0 ;  /* 0x00000006f5007c0c */ /* 0x000fe4000c741270 */
[----:B------:R-:W-:Y:S01]  /*9fe0*/  ISETP.LT.AND P0, PT, R181, UR4, !P0 ;  /* 0x00000004b5007c0c */ /* 0x000fe2000c701270 */
[----:B------:R0:W-:Y:S01]  /*9ff0*/  @P3 STG.E.U8 desc[UR14][R2.64], R21 ;  /* 0x0000001502003986 */ /* 0x0001e2000c10110e */
[----:B------:R-:W-:Y:S02]  /*a000*/  IADD3 R12, P6, R13, R59, RZ ;  /* 0x0000003b0d0c7210 */ /* 0x000fe40007fde0ff */
[----:B------:R-:W-:Y:S02]  /*a010*/  PRMT R5, R7, 0x7773, RZ ;  /* 0x0000777307057816 */ /* 0x000fe400000000ff */
[----:B------:R-:W-:-:S02]  /*a020*/  LEA.HI.X.SX32 R13, R13, R60, 0x1, P6 ;  /* 0x0000003c0d0d7211 */ /* 0x000fc400030f0eff */
[----:B------:R-:W-:Y:S02]  /*a030*/  PRMT R7, R7, 0x7772, RZ ;  /* 0x0000777207077816 */ /* 0x000fe400000000ff */
[C---:B------:R-:W-:Y:S01]  /*a040*/  IADD3 R16, P6, R0.reuse, R59, RZ ;  /* 0x0000003b00107210 */ /* 0x040fe20007fde0ff */
[----:B------:R0:W-:Y:S03]  /*a050*/  @P2 STG.E.U8 desc[UR14][R12.64], R19 ;  /* 0x000000130c002986 */ /* 0x0001e6000c10110e */
[----:B------:R-:W-:Y:S01]  /*a060*/  LEA.HI.X.SX32 R17, R0, R60, 0x1, P6 ;  /* 0x0000003c00117211 */ /* 0x000fe200030f0eff */
[----:B------:R0:W-:Y:S01]  /*a070*/  @P0 STG.E.U8 desc[UR14][R14.64], R7 ;  /* 0x000000070e000986 */ /* 0x0001e2000c10110e */
[----:B------:R-:W-:Y:S07]  /*a080*/  @!P1 EXIT ;  /* 0x000000000000994d */ /* 0x000fee0003800000 */
[----:B------:R-:W-:Y:S01]  /*a090*/  STG.E.U8 desc[UR14][R16.64], R5 ;  /* 0x0000000510007986 */ /* 0x000fe2000c10110e */
[----:B------:R-:W-:Y:S05]  /*a0a0*/  EXIT ;  /* 0x000000000000794d */ /* 0x000fea0003800000 */
.L_x_2:
[----:B------:R-:W-:-:S00]  /*a0b0*/  BRA `(.L_x_2) ;  /* 0xfffffffc00fc7947 */ /* 0x000fc0000383ffff */
[----:B------:R-:W-:-:S00]  /*a0c0*/  NOP ;  /* 0x0000000000007918 */ /* 0x000fc00000000000 */
        /* <DEDUP_REMOVED lines=11> */
.L_x_3:


//--------------------- .nv.shared.matmul_kernel  --------------------------
	.section	.nv.shared.matmul_kernel,"aw",@nobits
	.sectionflags	@""
	.align	16
	.zero		1024


//--------------------- .nv.shared.reserved.0     --------------------------
	.section	.nv.shared.reserved.0,"aw",@nobits
	.weak		__nv_reservedSMEM_offset_0_alias
	.size		__nv_reservedSMEM_offset_0_alias, 0, 0
	.other		__nv_reservedSMEM_offset_0_alias,@"STO_CUDA_RESERVED_SHARED STV_DEFAULT"
__nv_reservedSMEM_offset_0_alias:
	.zero		0


//--------------------- .nv.constant0.matmul_kernel --------------------------
	.section	.nv.constant0.matmul_kernel,"a",@progbits
	.sectionflags	@""
	.align	4
.nv.constant0.matmul_kernel:
	.zero		608


//--------------------- SYMBOLS --------------------------

	.type		.nv.reservedSmem.offset0,@object
	.size		.nv.reservedSmem.offset0,0x4
